	.target	sm_100a

	.elftype	@"ET_EXEC"


//--------------------- .note.nv.tkinfo           --------------------------
	.section	.note.nv.tkinfo,"",@"SHT_NOTE"
	.sectionflags	@"SHF_NOTE_NV_TKINFO"
	.tkinfo
        /*0018*/ 	.word	0x00000002
        /*0030*/ 	.string	""
        /*0030*/ 	.string	"ptxas"
        /*0030*/ 	.string	"Cuda compilation tools, release 13.0, V13.0.88"
        /*0030*/ 	.string	"Build cuda_13.0.r13.0/compiler.36424714_0"
        /*0030*/ 	.string	"-arch sm_100a -m 64 "



//--------------------- .note.nv.cuinfo           --------------------------
	.section	.note.nv.cuinfo,"",@"SHT_NOTE"
	.sectionflags	@"SHF_NOTE_NV_CUINFO"
        /*0018*/ 	.short	0x0002
        /*001a*/ 	.short	0x0064
        /*001c*/ 	.short	0x0082
	.zero		2


//--------------------- .nv.info                  --------------------------
	.section	.nv.info,"",@"SHT_CUDA_INFO"
	.align	4


	//----- nvinfo : EIATTR_REGCOUNT
	.align		4
        /*0000*/ 	.byte	0x04, 0x2f
        /*0002*/ 	.short	(.L_19 - .L_18)
	.align		4
.L_18:
        /*0004*/ 	.word	index@(_ZN7cutlass13device_kernelINS_4gemm6kernel13GemmUniversalIN4cute5tupleIJiiiiEEENS1_10collective13CollectiveMmaINS1_35MainloopSm100TmaUmmaWarpSpecializedILi10ELi2ELi4ENS5_IJNS4_1CILi2EEENSA_ILi1EEESC_EEEEENS5_IJNSA_ILi256EEENSA_ILi64EEESG_EEENS_10bfloat16_tENS5_IJlSC_lEEESI_SJ_NS4_8TiledMMAINS4_8MMA_AtomIJNS4_26SM100_MMA_F16BF16_2x1SM_SSISI_SI_fLi256ELi64ELNS4_4UMMA5MajorE0ELSO_0ELNSN_7ScaleInE0ELSP_0EEEEEENS4_6LayoutINS5_IJSC_SC_SC_EEENS5_IJNSA_ILi0EEESU_SU_EEEEENS5_IJNS4_10UnderscoreESX_SX_EEEEENS4_18SM100_TMA_2SM_LOADENS4_14ComposedLayoutINS4_7SwizzleILi3ELi4ELi3EEENS4_18smem_ptr_flag_bitsILi16EEENSS_INS5_IJNSA_ILi8EEESG_EEENS5_IJSG_SC_EEEEEEEvNS4_8identityES10_S1A_vS1B_EENS_8epilogue10collective18CollectiveEpilogueINS1D_23Sm100TmaWarpSpecializedILi3ELi2ELi32ELb1ELb0EEEJNS5_IJNSA_ILi128EEESG_SG_EEENS5_IJNSS_IS1I_SC_EENSS_INSA_ILi32EEESC_EEEEESI_SJ_SI_SJ_NS1D_6fusion15FusionCallbacksIS1H_NS1O_13LinCombEltActINS1D_6thread4ReLuESI_fSI_fLNS_15FloatRoundStyleE2EEES1J_S1N_JEEENS4_5SM1004TMEM4LOAD26SM100_TMEM_LOAD_32dp32b32xENS4_13SM90_TMA_LOADENS11_INS12_ILi2ELi4ELi3EEES15_NSS_INS5_IJS16_S1L_EEENS5_IJS1L_SC_EEEEEEENS4_39AutoVectorizingCopyWithAssumedAlignmentILi128EEENS4_14SM90_TMA_STOREES25_S27_S27_EEEvvEEEEvNT_6ParamsE)
        /*0008*/ 	.word	0x00000076


	//----- nvinfo : EIATTR_FRAME_SIZE
	.align		4
.L_19:
        /*000c*/ 	.byte	0x04, 0x11
        /*000e*/ 	.short	(.L_21 - .L_20)
	.align		4
.L_20:
        /*0010*/ 	.word	index@($__internal_2_$__cuda_sm10x_tcgen05_guardrail_trap_unallocated_columns_being_dealloced)
        /*0014*/ 	.word	0x00000000


	//----- nvinfo : EIATTR_FRAME_SIZE
	.align		4
.L_21:
        /*0018*/ 	.byte	0x04, 0x11
        /*001a*/ 	.short	(.L_23 - .L_22)
	.align		4
.L_22:
        /*001c*/ 	.word	index@($__internal_1_$__cuda_sm10x_tcgen05_guardrail_trap_phase_invalid_during_alloc)
        /*0020*/ 	.word	0x00000000


	//----- nvinfo : EIATTR_FRAME_SIZE
	.align		4
.L_23:
        /*0024*/ 	.byte	0x04, 0x11
        /*0026*/ 	.short	(.L_25 - .L_24)
	.align		4
.L_24:
        /*0028*/ 	.word	index@($__internal_0_$__cuda_sm10x_tcgen05_guardrail_trap_col_being_dealloced_not_returned_by_alloc)
        /*002c*/ 	.word	0x00000000


	//----- nvinfo : EIATTR_FRAME_SIZE
	.align		4
.L_25:
        /*0030*/ 	.byte	0x04, 0x11
        /*0032*/ 	.short	(.L_27 - .L_26)
	.align		4
.L_26:
        /*0034*/ 	.word	index@(_ZN7cutlass13device_kernelINS_4gemm6kernel13GemmUniversalIN4cute5tupleIJiiiiEEENS1_10collective13CollectiveMmaINS1_35MainloopSm100TmaUmmaWarpSpecializedILi10ELi2ELi4ENS5_IJNS4_1CILi2EEENSA_ILi1EEESC_EEEEENS5_IJNSA_ILi256EEENSA_ILi64EEESG_EEENS_10bfloat16_tENS5_IJlSC_lEEESI_SJ_NS4_8TiledMMAINS4_8MMA_AtomIJNS4_26SM100_MMA_F16BF16_2x1SM_SSISI_SI_fLi256ELi64ELNS4_4UMMA5MajorE0ELSO_0ELNSN_7ScaleInE0ELSP_0EEEEEENS4_6LayoutINS5_IJSC_SC_SC_EEENS5_IJNSA_ILi0EEESU_SU_EEEEENS5_IJNS4_10UnderscoreESX_SX_EEEEENS4_18SM100_TMA_2SM_LOADENS4_14ComposedLayoutINS4_7SwizzleILi3ELi4ELi3EEENS4_18smem_ptr_flag_bitsILi16EEENSS_INS5_IJNSA_ILi8EEESG_EEENS5_IJSG_SC_EEEEEEEvNS4_8identityES10_S1A_vS1B_EENS_8epilogue10collective18CollectiveEpilogueINS1D_23Sm100TmaWarpSpecializedILi3ELi2ELi32ELb1ELb0EEEJNS5_IJNSA_ILi128EEESG_SG_EEENS5_IJNSS_IS1I_SC_EENSS_INSA_ILi32EEESC_EEEEESI_SJ_SI_SJ_NS1D_6fusion15FusionCallbacksIS1H_NS1O_13LinCombEltActINS1D_6thread4ReLuESI_fSI_fLNS_15FloatRoundStyleE2EEES1J_S1N_JEEENS4_5SM1004TMEM4LOAD26SM100_TMEM_LOAD_32dp32b32xENS4_13SM90_TMA_LOADENS11_INS12_ILi2ELi4ELi3EEES15_NSS_INS5_IJS16_S1L_EEENS5_IJS1L_SC_EEEEEEENS4_39AutoVectorizingCopyWithAssumedAlignmentILi128EEENS4_14SM90_TMA_STOREES25_S27_S27_EEEvvEEEEvNT_6ParamsE)
        /*0038*/ 	.word	0x00000000


	//----- nvinfo : EIATTR_MIN_STACK_SIZE
	.align		4
.L_27:
        /*003c*/ 	.byte	0x04, 0x12
        /*003e*/ 	.short	(.L_29 - .L_28)
	.align		4
.L_28:
        /*0040*/ 	.word	index@(_ZN7cutlass13device_kernelINS_4gemm6kernel13GemmUniversalIN4cute5tupleIJiiiiEEENS1_10collective13CollectiveMmaINS1_35MainloopSm100TmaUmmaWarpSpecializedILi10ELi2ELi4ENS5_IJNS4_1CILi2EEENSA_ILi1EEESC_EEEEENS5_IJNSA_ILi256EEENSA_ILi64EEESG_EEENS_10bfloat16_tENS5_IJlSC_lEEESI_SJ_NS4_8TiledMMAINS4_8MMA_AtomIJNS4_26SM100_MMA_F16BF16_2x1SM_SSISI_SI_fLi256ELi64ELNS4_4UMMA5MajorE0ELSO_0ELNSN_7ScaleInE0ELSP_0EEEEEENS4_6LayoutINS5_IJSC_SC_SC_EEENS5_IJNSA_ILi0EEESU_SU_EEEEENS5_IJNS4_10UnderscoreESX_SX_EEEEENS4_18SM100_TMA_2SM_LOADENS4_14ComposedLayoutINS4_7SwizzleILi3ELi4ELi3EEENS4_18smem_ptr_flag_bitsILi16EEENSS_INS5_IJNSA_ILi8EEESG_EEENS5_IJSG_SC_EEEEEEEvNS4_8identityES10_S1A_vS1B_EENS_8epilogue10collective18CollectiveEpilogueINS1D_23Sm100TmaWarpSpecializedILi3ELi2ELi32ELb1ELb0EEEJNS5_IJNSA_ILi128EEESG_SG_EEENS5_IJNSS_IS1I_SC_EENSS_INSA_ILi32EEESC_EEEEESI_SJ_SI_SJ_NS1D_6fusion15FusionCallbacksIS1H_NS1O_13LinCombEltActINS1D_6thread4ReLuESI_fSI_fLNS_15FloatRoundStyleE2EEES1J_S1N_JEEENS4_5SM1004TMEM4LOAD26SM100_TMEM_LOAD_32dp32b32xENS4_13SM90_TMA_LOADENS11_INS12_ILi2ELi4ELi3EEES15_NSS_INS5_IJS16_S1L_EEENS5_IJS1L_SC_EEEEEEENS4_39AutoVectorizingCopyWithAssumedAlignmentILi128EEENS4_14SM90_TMA_STOREES25_S27_S27_EEEvvEEEEvNT_6ParamsE)
        /*0044*/ 	.word	0x00000000
.L_29:


//--------------------- .nv.compat                --------------------------
	.section	.nv.compat,"",@"SHT_CUDA_COMPAT_INFO"
	.align	4
        /*0000*/ 	.byte	0x02, 0x09, 0x01, 0x00, 0x02, 0x02, 0x02, 0x00, 0x02, 0x05, 0x05, 0x00, 0x03, 0x07, 0x01, 0x01
        /*0010*/ 	.byte	0x02, 0x03, 0x01, 0x00, 0x02, 0x06, 0x01, 0x00, 0x04, 0x0b, 0x08, 0x00, 0x09, 0x00, 0x00, 0x00
        /*0020*/ 	.byte	0x00, 0x00, 0x00, 0x00


//--------------------- .nv.info._ZN7cutlass13device_kernelINS_4gemm6kernel13GemmUniversalIN4cute5tupleIJiiiiEEENS1_10collective13CollectiveMmaINS1_35MainloopSm100TmaUmmaWarpSpecializedILi10ELi2ELi4ENS5_IJNS4_1CILi2EEENSA_ILi1EEESC_EEEEENS5_IJNSA_ILi256EEENSA_ILi64EEESG_EEENS_10bfloat16_tENS5_IJlSC_lEEESI_SJ_NS4_8TiledMMAINS4_8MMA_AtomIJNS4_26SM100_MMA_F16BF16_2x1SM_SSISI_SI_fLi256ELi64ELNS4_4UMMA5MajorE0ELSO_0ELNSN_7ScaleInE0ELSP_0EEEEEENS4_6LayoutINS5_IJSC_SC_SC_EEENS5_IJNSA_ILi0EEESU_SU_EEEEENS5_IJNS4_10UnderscoreESX_SX_EEEEENS4_18SM100_TMA_2SM_LOADENS4_14ComposedLayoutINS4_7SwizzleILi3ELi4ELi3EEENS4_18smem_ptr_flag_bitsILi16EEENSS_INS5_IJNSA_ILi8EEESG_EEENS5_IJSG_SC_EEEEEEEvNS4_8identityES10_S1A_vS1B_EENS_8epilogue10collective18CollectiveEpilogueINS1D_23Sm100TmaWarpSpecializedILi3ELi2ELi32ELb1ELb0EEEJNS5_IJNSA_ILi128EEESG_SG_EEENS5_IJNSS_IS1I_SC_EENSS_INSA_ILi32EEESC_EEEEESI_SJ_SI_SJ_NS1D_6fusion15FusionCallbacksIS1H_NS1O_13LinCombEltActINS1D_6thread4ReLuESI_fSI_fLNS_15FloatRoundStyleE2EEES1J_S1N_JEEENS4_5SM1004TMEM4LOAD26SM100_TMEM_LOAD_32dp32b32xENS4_13SM90_TMA_LOADENS11_INS12_ILi2ELi4ELi3EEES15_NSS_INS5_IJS16_S1L_EEENS5_IJS1L_SC_EEEEEEENS4_39AutoVectorizingCopyWithAssumedAlignmentILi128EEENS4_14SM90_TMA_STOREES25_S27_S27_EEEvvEEEEvNT_6ParamsE --------------------------
	.section	.nv.info._ZN7cutlass13device_kernelINS_4gemm6kernel13GemmUniversalIN4cute5tupleIJiiiiEEENS1_10collective13CollectiveMmaINS1_35MainloopSm100TmaUmmaWarpSpecializedILi10ELi2ELi4ENS5_IJNS4_1CILi2EEENSA_ILi1EEESC_EEEEENS5_IJNSA_ILi256EEENSA_ILi64EEESG_EEENS_10bfloat16_tENS5_IJlSC_lEEESI_SJ_NS4_8TiledMMAINS4_8MMA_AtomIJNS4_26SM100_MMA_F16BF16_2x1SM_SSISI_SI_fLi256ELi64ELNS4_4UMMA5MajorE0ELSO_0ELNSN_7ScaleInE0ELSP_0EEEEEENS4_6LayoutINS5_IJSC_SC_SC_EEENS5_IJNSA_ILi0EEESU_SU_EEEEENS5_IJNS4_10UnderscoreESX_SX_EEEEENS4_18SM100_TMA_2SM_LOADENS4_14ComposedLayoutINS4_7SwizzleILi3ELi4ELi3EEENS4_18smem_ptr_flag_bitsILi16EEENSS_INS5_IJNSA_ILi8EEESG_EEENS5_IJSG_SC_EEEEEEEvNS4_8identityES10_S1A_vS1B_EENS_8epilogue10collective18CollectiveEpilogueINS1D_23Sm100TmaWarpSpecializedILi3ELi2ELi32ELb1ELb0EEEJNS5_IJNSA_ILi128EEESG_SG_EEENS5_IJNSS_IS1I_SC_EENSS_INSA_ILi32EEESC_EEEEESI_SJ_SI_SJ_NS1D_6fusion15FusionCallbacksIS1H_NS1O_13LinCombEltActINS1D_6thread4ReLuESI_fSI_fLNS_15FloatRoundStyleE2EEES1J_S1N_JEEENS4_5SM1004TMEM4LOAD26SM100_TMEM_LOAD_32dp32b32xENS4_13SM90_TMA_LOADENS11_INS12_ILi2ELi4ELi3EEES15_NSS_INS5_IJS16_S1L_EEENS5_IJS1L_SC_EEEEEEENS4_39AutoVectorizingCopyWithAssumedAlignmentILi128EEENS4_14SM90_TMA_STOREES25_S27_S27_EEEvvEEEEvNT_6ParamsE,"",@"SHT_CUDA_INFO"
	.sectionflags	@""
	.align	4


	//----- nvinfo : EIATTR_CUDA_API_VERSION
	.align		4
        /*0000*/ 	.byte	0x04, 0x37
        /*0002*/ 	.short	(.L_31 - .L_30)
.L_30:
        /*0004*/ 	.word	0x00000082


	//----- nvinfo : EIATTR_KPARAM_INFO
	.align		4
.L_31:
        /*0008*/ 	.byte	0x04, 0x17
        /*000a*/ 	.short	(.L_33 - .L_32)
.L_32:
        /*000c*/ 	.word	0x00000000
        /*0010*/ 	.short	0x0000
        /*0012*/ 	.short	0x0000
        /*0014*/ 	.byte	0x00, 0xf0, 0x01, 0x20


	//----- nvinfo : EIATTR_AT_ENTRY_FRAGMENTS
	.align		4
.L_33:
        /*0018*/ 	.byte	0x04, 0x4f
        /*001a*/ 	.short	(.L_35 - .L_34)


	//   ....[0]....
.L_34:
        /*001c*/ 	.word	0x00000007


	//----- nvinfo : EIATTR_RESERVED_SMEM_USED
	.align		4
.L_35:
        /*0020*/ 	.byte	0x01, 0x41
	.zero		2


	//----- nvinfo : EIATTR_SPARSE_MMA_MASK
	.align		4
        /*0024*/ 	.byte	0x03, 0x50
        /*0026*/ 	.short	0x0000


	//----- nvinfo : EIATTR_TCGEN05_2CTA_USED
	.align		4
        /*0028*/ 	.byte	0x01, 0x52
	.zero		2


	//----- nvinfo : EIATTR_MAXREG_COUNT
	.align		4
        /*002c*/ 	.byte	0x03, 0x1b
        /*002e*/ 	.short	0x00ff


	//----- nvinfo : EIATTR_NUM_BARRIERS
	.align		4
        /*0030*/ 	.byte	0x02, 0x4c
        /*0032*/ 	.byte	0x07
	.zero		1


	//----- nvinfo : EIATTR_EXTERNS
	.align		4
        /*0034*/ 	.byte	0x04, 0x0f
        /*0036*/ 	.short	(.L_37 - .L_36)


	//   ....[0]....
	.align		4
.L_36:
        /*0038*/ 	.word	index@(__assertfail)


	//----- nvinfo : EIATTR_MERCURY_ISA_VERSION
	.align		4
.L_37:
        /*003c*/ 	.byte	0x03, 0x5f
        /*003e*/ 	.short	0x0101


	//----- nvinfo : EIATTR_INT_WARP_WIDE_INSTR_OFFSETS
	.align		4
        /*0040*/ 	.byte	0x04, 0x31
        /*0042*/ 	.short	(.L_39 - .L_38)


	//   ....[0]....
.L_38:
        /*0044*/ 	.word	0x00000db0


	//   ....[1]....
        /*0048*/ 	.word	0x00000e50


	//   ....[2]....
        /*004c*/ 	.word	0x000021a0


	//   ....[3]....
        /*0050*/ 	.word	0x000043d0


	//   ....[4]....
        /*0054*/ 	.word	0x00004400


	//   ....[5]....
        /*0058*/ 	.word	0x00004450


	//   ....[6]....
        /*005c*/ 	.word	0x00004d40


	//   ....[7]....
        /*0060*/ 	.word	0x00004d60


	//   ....[8]....
        /*0064*/ 	.word	0x00005030


	//   ....[9]....
        /*0068*/ 	.word	0x00005160


	//----- nvinfo : EIATTR_COOP_GROUP_MASK_REGIDS
	.align		4
.L_39:
        /*006c*/ 	.byte	0x04, 0x29
        /*006e*/ 	.short	(.L_41 - .L_40)


	//   ....[0]....
.L_40:
        /*0070*/ 	.word	0xffffffff


	//   ....[1]....
        /*0074*/ 	.word	0xffffffff


	//   ....[2]....
        /*0078*/ 	.word	0xffffffff


	//   ....[3]....
        /*007c*/ 	.word	0xffffffff


	//   ....[4]....
        /*0080*/ 	.word	0xffffffff


	//   ....[5]....
        /*0084*/ 	.word	0xffffffff


	//   ....[6]....
        /*0088*/ 	.word	0xffffffff


	//   ....[7]....
        /*008c*/ 	.word	0xffffffff


	//   ....[8]....
        /*0090*/ 	.word	0xffffffff


	//   ....[9]....
        /*0094*/ 	.word	0xffffffff


	//   ....[10]....
        /*0098*/ 	.word	0xffffffff


	//   ....[11]....
        /*009c*/ 	.word	0xffffffff


	//   ....[12]....
        /*00a0*/ 	.word	0xffffffff


	//   ....[13]....
        /*00a4*/ 	.word	0xffffffff


	//----- nvinfo : EIATTR_COOP_GROUP_INSTR_OFFSETS
	.align		4
.L_41:
        /*00a8*/ 	.byte	0x04, 0x28
        /*00aa*/ 	.short	(.L_43 - .L_42)


	//   ....[0]....
.L_42:
        /*00ac*/ 	.word	0x000000c0


	//   ....[1]....
        /*00b0*/ 	.word	0x000004d0


	//   ....[2]....
        /*00b4*/ 	.word	0x00000740


	//   ....[3]....
        /*00b8*/ 	.word	0x000008b0


	//   ....[4]....
        /*00bc*/ 	.word	0x000009a0


	//   ....[5]....
        /*00c0*/ 	.word	0x00000b00


	//   ....[6]....
        /*00c4*/ 	.word	0x00000c90


	//   ....[7]....
        /*00c8*/ 	.word	0x00000ed0


	//   ....[8]....
        /*00cc*/ 	.word	0x00002080


	//   ....[9]....
        /*00d0*/ 	.word	0x000031c0


	//   ....[10]....
        /*00d4*/ 	.word	0x00003690


	//   ....[11]....
        /*00d8*/ 	.word	0x000036c0


	//   ....[12]....
        /*00dc*/ 	.word	0x000042e0


	//   ....[13]....
        /*00e0*/ 	.word	0x000044f0


	//----- nvinfo : EIATTR_VRC_CTA_INIT_COUNT
	.align		4
.L_43:
        /*00e4*/ 	.byte	0x02, 0x4a
        /*00e6*/ 	.byte	0x80
	.zero		1


	//----- nvinfo : EIATTR_SYSCALL_OFFSETS
	.align		4
        /*00e8*/ 	.byte	0x04, 0x46
        /*00ea*/ 	.short	(.L_45 - .L_44)


	//   ....[0]....
.L_44:
        /*00ec*/ 	.word	0x00005d20


	//   ....[1]....
        /*00f0*/ 	.word	0x00005e10


	//   ....[2]....
        /*00f4*/ 	.word	0x000066a0


	//   ....[3]....
        /*00f8*/ 	.word	0x00007350


	//----- nvinfo : EIATTR_MBARRIER_INSTR_OFFSETS
	.align		4
.L_45:
        /*00fc*/ 	.byte	0x04, 0x39
        /*00fe*/ 	.short	(.L_47 - .L_46)


	//   ....[0]....
.L_46:
        /*0100*/ 	.word	0x000005e0
        /*0104*/ 	.word	0x000000ff
        /*0108*/ 	.word	0x00000000
        /*010c*/ 	.short	0x0100
        /*010e*/ 	.byte	0x08
	.zero		1


	//   ....[1]....
        /*0110*/ 	.word	0x000005f0
        /*0114*/ 	.word	0x000000ff
        /*0118*/ 	.word	0x00000050
        /*011c*/ 	.short	0x0100
        /*011e*/ 	.byte	0x08
	.zero		1


	//   ....[2]....
        /*0120*/ 	.word	0x00000600
        /*0124*/ 	.word	0x000000ff
        /*0128*/ 	.word	0x00000008
        /*012c*/ 	.short	0x0100
        /*012e*/ 	.byte	0x08
	.zero		1


	//   ....[3]....
        /*0130*/ 	.word	0x00000610
        /*0134*/ 	.word	0x000000ff
        /*0138*/ 	.word	0x00000058
        /*013c*/ 	.short	0x0100
        /*013e*/ 	.byte	0x08
	.zero		1


	//   ....[4]....
        /*0140*/ 	.word	0x00000620
        /*0144*/ 	.word	0x000000ff
        /*0148*/ 	.word	0x00000010
        /*014c*/ 	.short	0x0100
        /*014e*/ 	.byte	0x08
	.zero		1


	//   ....[5]....
        /*0150*/ 	.word	0x00000630
        /*0154*/ 	.word	0x000000ff
        /*0158*/ 	.word	0x00000060
        /*015c*/ 	.short	0x0100
        /*015e*/ 	.byte	0x08
	.zero		1


	//   ....[6]....
        /*0160*/ 	.word	0x00000640
        /*0164*/ 	.word	0x000000ff
        /*0168*/ 	.word	0x00000018
        /*016c*/ 	.short	0x0100
        /*016e*/ 	.byte	0x08
	.zero		1


	//   ....[7]....
        /*0170*/ 	.word	0x00000650
        /*0174*/ 	.word	0x000000ff
        /*0178*/ 	.word	0x00000068
        /*017c*/ 	.short	0x0100
        /*017e*/ 	.byte	0x08
	.zero		1


	//   ....[8]....
        /*0180*/ 	.word	0x00000660
        /*0184*/ 	.word	0x000000ff
        /*0188*/ 	.word	0x00000020
        /*018c*/ 	.short	0x0100
        /*018e*/ 	.byte	0x08
	.zero		1


	//   ....[9]....
        /*0190*/ 	.word	0x00000670
        /*0194*/ 	.word	0x000000ff
        /*0198*/ 	.word	0x00000070
        /*019c*/ 	.short	0x0100
        /*019e*/ 	.byte	0x08
	.zero		1


	//   ....[10]....
        /*01a0*/ 	.word	0x00000680
        /*01a4*/ 	.word	0x000000ff
        /*01a8*/ 	.word	0x00000028
        /*01ac*/ 	.short	0x0100
        /*01ae*/ 	.byte	0x08
	.zero		1


	//   ....[11]....
        /*01b0*/ 	.word	0x00000690
        /*01b4*/ 	.word	0x000000ff
        /*01b8*/ 	.word	0x00000078
        /*01bc*/ 	.short	0x0100
        /*01be*/ 	.byte	0x08
	.zero		1


	//   ....[12]....
        /*01c0*/ 	.word	0x000006a0
        /*01c4*/ 	.word	0x000000ff
        /*01c8*/ 	.word	0x00000030
        /*01cc*/ 	.short	0x0100
        /*01ce*/ 	.byte	0x08
	.zero		1


	//   ....[13]....
        /*01d0*/ 	.word	0x000006b0
        /*01d4*/ 	.word	0x000000ff
        /*01d8*/ 	.word	0x00000080
        /*01dc*/ 	.short	0x0100
        /*01de*/ 	.byte	0x08
	.zero		1


	//   ....[14]....
        /*01e0*/ 	.word	0x000006c0
        /*01e4*/ 	.word	0x000000ff
        /*01e8*/ 	.word	0x00000038
        /*01ec*/ 	.short	0x0100
        /*01ee*/ 	.byte	0x08
	.zero		1


	//   ....[15]....
        /*01f0*/ 	.word	0x000006d0
        /*01f4*/ 	.word	0x000000ff
        /*01f8*/ 	.word	0x00000088
        /*01fc*/ 	.short	0x0100
        /*01fe*/ 	.byte	0x08
	.zero		1


	//   ....[16]....
        /*0200*/ 	.word	0x000006e0
        /*0204*/ 	.word	0x000000ff
        /*0208*/ 	.word	0x00000040
        /*020c*/ 	.short	0x0100
        /*020e*/ 	.byte	0x08
	.zero		1


	//   ....[17]....
        /*0210*/ 	.word	0x000006f0
        /*0214*/ 	.word	0x000000ff
        /*0218*/ 	.word	0x00000090
        /*021c*/ 	.short	0x0100
        /*021e*/ 	.byte	0x08
	.zero		1


	//   ....[18]....
        /*0220*/ 	.word	0x00000700
        /*0224*/ 	.word	0x000000ff
        /*0228*/ 	.word	0x00000048
        /*022c*/ 	.short	0x0100
        /*022e*/ 	.byte	0x08
	.zero		1


	//   ....[19]....
        /*0230*/ 	.word	0x00000710
        /*0234*/ 	.word	0x000000ff
        /*0238*/ 	.word	0x00000098
        /*023c*/ 	.short	0x0100
        /*023e*/ 	.byte	0x08
	.zero		1


	//   ....[20]....
        /*0240*/ 	.word	0x00000840
        /*0244*/ 	.word	0x000000ff
        /*0248*/ 	.word	0x000000a0
        /*024c*/ 	.short	0x0100
        /*024e*/ 	.byte	0x09
	.zero		1


	//   ....[21]....
        /*0250*/ 	.word	0x00000850
        /*0254*/ 	.word	0x000000ff
        /*0258*/ 	.word	0x000000b8
        /*025c*/ 	.short	0x0100
        /*025e*/ 	.byte	0x09
	.zero		1


	//   ....[22]....
        /*0260*/ 	.word	0x00000860
        /*0264*/ 	.word	0x000000ff
        /*0268*/ 	.word	0x000000a8
        /*026c*/ 	.short	0x0100
        /*026e*/ 	.byte	0x09
	.zero		1


	//   ....[23]....
        /*0270*/ 	.word	0x00000870
        /*0274*/ 	.word	0x000000ff
        /*0278*/ 	.word	0x000000c0
        /*027c*/ 	.short	0x0100
        /*027e*/ 	.byte	0x09
	.zero		1


	//   ....[24]....
        /*0280*/ 	.word	0x00000880
        /*0284*/ 	.word	0x000000ff
        /*0288*/ 	.word	0x000000b0
        /*028c*/ 	.short	0x0100
        /*028e*/ 	.byte	0x09
	.zero		1


	//   ....[25]....
        /*0290*/ 	.word	0x00000890
        /*0294*/ 	.word	0x000000ff
        /*0298*/ 	.word	0x000000c8
        /*029c*/ 	.short	0x0100
        /*029e*/ 	.byte	0x09
	.zero		1


	//   ....[26]....
        /*02a0*/ 	.word	0x00000970
        /*02a4*/ 	.word	0x000000ff
        /*02a8*/ 	.word	0x000000d0
        /*02ac*/ 	.short	0x0100
        /*02ae*/ 	.byte	0x08
	.zero		1


	//   ....[27]....
        /*02b0*/ 	.word	0x00000980
        /*02b4*/ 	.word	0x000000ff
        /*02b8*/ 	.word	0x000000d8
        /*02bc*/ 	.short	0x0100
        /*02be*/ 	.byte	0x08
	.zero		1


	//   ....[28]....
        /*02c0*/ 	.word	0x00000ab0
        /*02c4*/ 	.word	0x000000ff
        /*02c8*/ 	.word	0x000000e0
        /*02cc*/ 	.short	0x0100
        /*02ce*/ 	.byte	0x08
	.zero		1


	//   ....[29]....
        /*02d0*/ 	.word	0x00000ac0
        /*02d4*/ 	.word	0x000000ff
        /*02d8*/ 	.word	0x000000f0
        /*02dc*/ 	.short	0x0100
        /*02de*/ 	.byte	0x08
	.zero		1


	//   ....[30]....
        /*02e0*/ 	.word	0x00000ad0
        /*02e4*/ 	.word	0x000000ff
        /*02e8*/ 	.word	0x000000e8
        /*02ec*/ 	.short	0x0100
        /*02ee*/ 	.byte	0x08
	.zero		1


	//   ....[31]....
        /*02f0*/ 	.word	0x00000ae0
        /*02f4*/ 	.word	0x000000ff
        /*02f8*/ 	.word	0x000000f8
        /*02fc*/ 	.short	0x0100
        /*02fe*/ 	.byte	0x08
	.zero		1


	//   ....[32]....
        /*0300*/ 	.word	0x00000c00
        /*0304*/ 	.word	0x000000ff
        /*0308*/ 	.word	0x00000100
        /*030c*/ 	.short	0x0100
        /*030e*/ 	.byte	0x09
	.zero		1


	//   ....[33]....
        /*0310*/ 	.word	0x00000c10
        /*0314*/ 	.word	0x000000ff
        /*0318*/ 	.word	0x00000120
        /*031c*/ 	.short	0x0100
        /*031e*/ 	.byte	0x09
	.zero		1


	//   ....[34]....
        /*0320*/ 	.word	0x00000c20
        /*0324*/ 	.word	0x000000ff
        /*0328*/ 	.word	0x00000108
        /*032c*/ 	.short	0x0100
        /*032e*/ 	.byte	0x09
	.zero		1


	//   ....[35]....
        /*0330*/ 	.word	0x00000c30
        /*0334*/ 	.word	0x000000ff
        /*0338*/ 	.word	0x00000128
        /*033c*/ 	.short	0x0100
        /*033e*/ 	.byte	0x09
	.zero		1


	//   ....[36]....
        /*0340*/ 	.word	0x00000c40
        /*0344*/ 	.word	0x000000ff
        /*0348*/ 	.word	0x00000110
        /*034c*/ 	.short	0x0100
        /*034e*/ 	.byte	0x09
	.zero		1


	//   ....[37]....
        /*0350*/ 	.word	0x00000c50
        /*0354*/ 	.word	0x000000ff
        /*0358*/ 	.word	0x00000130
        /*035c*/ 	.short	0x0100
        /*035e*/ 	.byte	0x09
	.zero		1


	//   ....[38]....
        /*0360*/ 	.word	0x00000c60
        /*0364*/ 	.word	0x000000ff
        /*0368*/ 	.word	0x00000118
        /*036c*/ 	.short	0x0100
        /*036e*/ 	.byte	0x09
	.zero		1


	//   ....[39]....
        /*0370*/ 	.word	0x00000c70
        /*0374*/ 	.word	0x000000ff
        /*0378*/ 	.word	0x00000138
        /*037c*/ 	.short	0x0100
        /*037e*/ 	.byte	0x09
	.zero		1


	//   ....[40]....
        /*0380*/ 	.word	0x00000d60
        /*0384*/ 	.word	0x000000ff
        /*0388*/ 	.word	0x00000140
        /*038c*/ 	.short	0x0100
        /*038e*/ 	.byte	0x08
	.zero		1


	//   ....[41]....
        /*0390*/ 	.word	0x00000d70
        /*0394*/ 	.word	0x000000ff
        /*0398*/ 	.word	0x00000150
        /*039c*/ 	.short	0x0100
        /*039e*/ 	.byte	0x08
	.zero		1


	//   ....[42]....
        /*03a0*/ 	.word	0x00000d80
        /*03a4*/ 	.word	0x000000ff
        /*03a8*/ 	.word	0x00000148
        /*03ac*/ 	.short	0x0100
        /*03ae*/ 	.byte	0x08
	.zero		1


	//   ....[43]....
        /*03b0*/ 	.word	0x00000d90
        /*03b4*/ 	.word	0x000000ff
        /*03b8*/ 	.word	0x00000158
        /*03bc*/ 	.short	0x0100
        /*03be*/ 	.byte	0x08
	.zero		1


	//   ....[44]....
        /*03c0*/ 	.word	0x00000e80
        /*03c4*/ 	.word	0x000000ff
        /*03c8*/ 	.word	0x00000160
        /*03cc*/ 	.short	0x0100
        /*03ce*/ 	.byte	0x06
	.zero		1


	//   ....[45]....
        /*03d0*/ 	.word	0x00001870
        /*03d4*/ 	.word	0x00000002
        /*03d8*/ 	.word	0x00000150
        /*03dc*/ 	.short	0x010a
        /*03de*/ 	.byte	0xff
	.zero		1


	//   ....[46]....
        /*03e0*/ 	.word	0x000018a0
        /*03e4*/ 	.word	0x00000002
        /*03e8*/ 	.word	0x00000140
        /*03ec*/ 	.short	0x0101
        /*03ee*/ 	.byte	0xff
	.zero		1


	//   ....[47]....
        /*03f0*/ 	.word	0x00001970
        /*03f4*/ 	.word	0x000000ff
        /*03f8*/ 	.word	0x00000050
        /*03fc*/ 	.short	0x010a
        /*03fe*/ 	.byte	0x08
	.zero		1


	//   ....[48]....
        /*0400*/ 	.word	0x00001a70
        /*0404*/ 	.word	0x000000ff
        /*0408*/ 	.word	0x00000050
        /*040c*/ 	.short	0x010a
        /*040e*/ 	.byte	0x21
	.zero		1


	//   ....[49]....
        /*0410*/ 	.word	0x00001c20
        /*0414*/ 	.word	0x000000ff
        /*0418*/ 	.word	0x00000050
        /*041c*/ 	.short	0x010a
        /*041e*/ 	.byte	0x08
	.zero		1


	//   ....[50]....
        /*0420*/ 	.word	0x00001d40
        /*0424*/ 	.word	0x000000ff
        /*0428*/ 	.word	0x000000d8
        /*042c*/ 	.short	0x0101
        /*042e*/ 	.byte	0x04
	.zero		1


	//   ....[51]....
        /*0430*/ 	.word	0x00001d50
        /*0434*/ 	.word	0x000000ff
        /*0438*/ 	.word	0x00000050
        /*043c*/ 	.short	0x010a
        /*043e*/ 	.byte	0x08
	.zero		1


	//   ....[52]....
        /*0440*/ 	.word	0x00001dd0
        /*0444*/ 	.word	0x000000ff
        /*0448*/ 	.word	0x00000050
        /*044c*/ 	.short	0x010a
        /*044e*/ 	.byte	0x11
	.zero		1


	//   ....[53]....
        /*0450*/ 	.word	0x00001f60
        /*0454*/ 	.word	0x000000ff
        /*0458*/ 	.word	0x00000050
        /*045c*/ 	.short	0x010a
        /*045e*/ 	.byte	0x08
	.zero		1


	//   ....[54]....
        /*0460*/ 	.word	0x000020b0
        /*0464*/ 	.word	0x00000002
        /*0468*/ 	.word	0x000000e0
        /*046c*/ 	.short	0x010a
        /*046e*/ 	.byte	0xff
	.zero		1


	//   ....[55]....
        /*0470*/ 	.word	0x00002170
        /*0474*/ 	.word	0x00000002
        /*0478*/ 	.word	0x00000000
        /*047c*/ 	.short	0x0101
        /*047e*/ 	.byte	0xff
	.zero		1


	//   ....[56]....
        /*0480*/ 	.word	0x000026d0
        /*0484*/ 	.word	0x000000ff
        /*0488*/ 	.word	0x00000000
        /*048c*/ 	.short	0x010a
        /*048e*/ 	.byte	0x05
	.zero		1


	//   ....[57]....
        /*0490*/ 	.word	0x00002760
        /*0494*/ 	.word	0x000000ff
        /*0498*/ 	.word	0x00000000
        /*049c*/ 	.short	0x010a
        /*049e*/ 	.byte	0x05
	.zero		1


	//   ....[58]....
        /*04a0*/ 	.word	0x000027f0
        /*04a4*/ 	.word	0x000000ff
        /*04a8*/ 	.word	0x00000000
        /*04ac*/ 	.short	0x010a
        /*04ae*/ 	.byte	0x05
	.zero		1


	//   ....[59]....
        /*04b0*/ 	.word	0x00002880
        /*04b4*/ 	.word	0x000000ff
        /*04b8*/ 	.word	0x00000000
        /*04bc*/ 	.short	0x010a
        /*04be*/ 	.byte	0x05
	.zero		1


	//   ....[60]....
        /*04c0*/ 	.word	0x00002910
        /*04c4*/ 	.word	0x000000ff
        /*04c8*/ 	.word	0x00000000
        /*04cc*/ 	.short	0x010a
        /*04ce*/ 	.byte	0x05
	.zero		1


	//   ....[61]....
        /*04d0*/ 	.word	0x000029a0
        /*04d4*/ 	.word	0x000000ff
        /*04d8*/ 	.word	0x00000000
        /*04dc*/ 	.short	0x010a
        /*04de*/ 	.byte	0x05
	.zero		1


	//   ....[62]....
        /*04e0*/ 	.word	0x00002a30
        /*04e4*/ 	.word	0x000000ff
        /*04e8*/ 	.word	0x00000000
        /*04ec*/ 	.short	0x010a
        /*04ee*/ 	.byte	0x05
	.zero		1


	//   ....[63]....
        /*04f0*/ 	.word	0x00002ac0
        /*04f4*/ 	.word	0x000000ff
        /*04f8*/ 	.word	0x00000000
        /*04fc*/ 	.short	0x010a
        /*04fe*/ 	.byte	0x05
	.zero		1


	//   ....[64]....
        /*0500*/ 	.word	0x00002b50
        /*0504*/ 	.word	0x000000ff
        /*0508*/ 	.word	0x00000000
        /*050c*/ 	.short	0x010a
        /*050e*/ 	.byte	0x05
	.zero		1


	//   ....[65]....
        /*0510*/ 	.word	0x00002bf0
        /*0514*/ 	.word	0x00000000
        /*0518*/ 	.word	0x00000000
        /*051c*/ 	.short	0x010a
        /*051e*/ 	.byte	0xff
	.zero		1


	//   ....[66]....
        /*0520*/ 	.word	0x00002d20
        /*0524*/ 	.word	0x00000000
        /*0528*/ 	.word	0x00000140
        /*052c*/ 	.short	0x010a
        /*052e*/ 	.byte	0xff
	.zero		1


	//   ....[67]....
        /*0530*/ 	.word	0x00002d90
        /*0534*/ 	.word	0x00000000
        /*0538*/ 	.word	0x00000000
        /*053c*/ 	.short	0x0101
        /*053e*/ 	.byte	0xff
	.zero		1


	//   ....[68]....
        /*0540*/ 	.word	0x00002db0
        /*0544*/ 	.word	0x000000ff
        /*0548*/ 	.word	0x000000f0
        /*054c*/ 	.short	0x010a
        /*054e*/ 	.byte	0x05
	.zero		1


	//   ....[69]....
        /*0550*/ 	.word	0x00002ed0
        /*0554*/ 	.word	0x00000000
        /*0558*/ 	.word	0x000000e0
        /*055c*/ 	.short	0x010a
        /*055e*/ 	.byte	0xff
	.zero		1


	//   ....[70]....
        /*0560*/ 	.word	0x00002fd0
        /*0564*/ 	.word	0x00000000
        /*0568*/ 	.word	0x00000000
        /*056c*/ 	.short	0x0101
        /*056e*/ 	.byte	0xff
	.zero		1


	//   ....[71]....
        /*0570*/ 	.word	0x00003060
        /*0574*/ 	.word	0x000000ff
        /*0578*/ 	.word	0x000000f0
        /*057c*/ 	.short	0x0106
        /*057e*/ 	.byte	0x05
	.zero		1


	//   ....[72]....
        /*0580*/ 	.word	0x00003080
        /*0584*/ 	.word	0x000000ff
        /*0588*/ 	.word	0x000000f0
        /*058c*/ 	.short	0x010a
        /*058e*/ 	.byte	0x05
	.zero		1


	//   ....[73]....
        /*0590*/ 	.word	0x00003110
        /*0594*/ 	.word	0x000000ff
        /*0598*/ 	.word	0x000000f0
        /*059c*/ 	.short	0x0106
        /*059e*/ 	.byte	0x04
	.zero		1


	//   ....[74]....
        /*05a0*/ 	.word	0x00003150
        /*05a4*/ 	.word	0x00000000
        /*05a8*/ 	.word	0x000000f0
        /*05ac*/ 	.short	0x010a
        /*05ae*/ 	.byte	0xff
	.zero		1


	//   ....[75]....
        /*05b0*/ 	.word	0x00003390
        /*05b4*/ 	.word	0x000000ff
        /*05b8*/ 	.word	0x00000008
        /*05bc*/ 	.short	0x010a
        /*05be*/ 	.byte	0x06
	.zero		1


	//   ....[76]....
        /*05c0*/ 	.word	0x000033b0
        /*05c4*/ 	.word	0x000000ff
        /*05c8*/ 	.word	0x00000008
        /*05cc*/ 	.short	0x010a
        /*05ce*/ 	.byte	0x06
	.zero		1


	//   ....[77]....
        /*05d0*/ 	.word	0x00003540
        /*05d4*/ 	.word	0x000000ff
        /*05d8*/ 	.word	0x00000008
        /*05dc*/ 	.short	0x010a
        /*05de*/ 	.byte	0x06
	.zero		1


	//   ....[78]....
        /*05e0*/ 	.word	0x00003560
        /*05e4*/ 	.word	0x000000ff
        /*05e8*/ 	.word	0x00000008
        /*05ec*/ 	.short	0x010a
        /*05ee*/ 	.byte	0x06
	.zero		1


	//   ....[79]....
        /*05f0*/ 	.word	0x00003620
        /*05f4*/ 	.word	0x000000ff
        /*05f8*/ 	.word	0x00000000
        /*05fc*/ 	.short	0x0101
        /*05fe*/ 	.byte	0x07
	.zero		1


	//   ....[80]....
        /*0600*/ 	.word	0x00003960
        /*0604*/ 	.word	0x00000000
        /*0608*/ 	.word	0x000000e0
        /*060c*/ 	.short	0x010a
        /*060e*/ 	.byte	0xff
	.zero		1


	//   ....[81]....
        /*0610*/ 	.word	0x00003a20
        /*0614*/ 	.word	0x00000000
        /*0618*/ 	.word	0x00000000
        /*061c*/ 	.short	0x0101
        /*061e*/ 	.byte	0xff
	.zero		1


	//   ....[82]....
        /*0620*/ 	.word	0x00003ae0
        /*0624*/ 	.word	0x000000ff
        /*0628*/ 	.word	0x00000000
        /*062c*/ 	.short	0x010a
        /*062e*/ 	.byte	0x08
	.zero		1


	//   ....[83]....
        /*0630*/ 	.word	0x00003af0
        /*0634*/ 	.word	0x000000ff
        /*0638*/ 	.word	0x00000120
        /*063c*/ 	.short	0x010a
        /*063e*/ 	.byte	0x09
	.zero		1


	//   ....[84]....
        /*0640*/ 	.word	0x00003ba0
        /*0644*/ 	.word	0x000000ff
        /*0648*/ 	.word	0x00000000
        /*064c*/ 	.short	0x010a
        /*064e*/ 	.byte	0x08
	.zero		1


	//   ....[85]....
        /*0650*/ 	.word	0x00003cd0
        /*0654*/ 	.word	0x000000ff
        /*0658*/ 	.word	0x00000000
        /*065c*/ 	.short	0x010a
        /*065e*/ 	.byte	0x1e
	.zero		1


	//   ....[86]....
        /*0660*/ 	.word	0x00003fd0
        /*0664*/ 	.word	0x000000ff
        /*0668*/ 	.word	0x00000000
        /*066c*/ 	.short	0x010a
        /*066e*/ 	.byte	0x08
	.zero		1


	//   ....[87]....
        /*0670*/ 	.word	0x00004060
        /*0674*/ 	.word	0x000000ff
        /*0678*/ 	.word	0x00000000
        /*067c*/ 	.short	0x010a
        /*067e*/ 	.byte	0x08
	.zero		1


	//   ....[88]....
        /*0680*/ 	.word	0x000040f0
        /*0684*/ 	.word	0x000000ff
        /*0688*/ 	.word	0x00000000
        /*068c*/ 	.short	0x010a
        /*068e*/ 	.byte	0x08
	.zero		1


	//   ....[89]....
        /*0690*/ 	.word	0x00004190
        /*0694*/ 	.word	0x00000000
        /*0698*/ 	.word	0x00000000
        /*069c*/ 	.short	0x010a
        /*069e*/ 	.byte	0xff
	.zero		1


	//   ....[90]....
        /*06a0*/ 	.word	0x000041d0
        /*06a4*/ 	.word	0x00000000
        /*06a8*/ 	.word	0x00000000
        /*06ac*/ 	.short	0x010a
        /*06ae*/ 	.byte	0xff
	.zero		1


	//   ....[91]....
        /*06b0*/ 	.word	0x00004240
        /*06b4*/ 	.word	0x000000ff
        /*06b8*/ 	.word	0x00000000
        /*06bc*/ 	.short	0x0101
        /*06be*/ 	.byte	0x05
	.zero		1


	//   ....[92]....
        /*06c0*/ 	.word	0x00004280
        /*06c4*/ 	.word	0x000000ff
        /*06c8*/ 	.word	0x00000160
        /*06cc*/ 	.short	0x010a
        /*06ce*/ 	.byte	0x07
	.zero		1


	//   ....[93]....
        /*06d0*/ 	.word	0x000042d0
        /*06d4*/ 	.word	0x000000ff
        /*06d8*/ 	.word	0x00000000
        /*06dc*/ 	.short	0x0101
        /*06de*/ 	.byte	0x05
	.zero		1


	//   ....[94]....
        /*06e0*/ 	.word	0x000046e0
        /*06e4*/ 	.word	0x00000000
        /*06e8*/ 	.word	0x000000e0
        /*06ec*/ 	.short	0x010a
        /*06ee*/ 	.byte	0xff
	.zero		1


	//   ....[95]....
        /*06f0*/ 	.word	0x000047a0
        /*06f4*/ 	.word	0x00000000
        /*06f8*/ 	.word	0x00000000
        /*06fc*/ 	.short	0x0101
        /*06fe*/ 	.byte	0xff
	.zero		1


	//   ....[96]....
        /*0700*/ 	.word	0x00004ac0
        /*0704*/ 	.word	0x000000ff
        /*0708*/ 	.word	0x000000d8
        /*070c*/ 	.short	0x010a
        /*070e*/ 	.byte	0x06
	.zero		1


	//   ....[97]....
        /*0710*/ 	.word	0x00004ce0
        /*0714*/ 	.word	0x000000ff
        /*0718*/ 	.word	0x000000b8
        /*071c*/ 	.short	0x010a
        /*071e*/ 	.byte	0x0f
	.zero		1


	//   ....[98]....
        /*0720*/ 	.word	0x00004ee0
        /*0724*/ 	.word	0x000000ff
        /*0728*/ 	.word	0x000000a0
        /*072c*/ 	.short	0x010b
        /*072e*/ 	.byte	0x0f
	.zero		1


	//   ....[99]....
        /*0730*/ 	.word	0x00004f30
        /*0734*/ 	.word	0x000000ff
        /*0738*/ 	.word	0x00000000
        /*073c*/ 	.short	0x0101
        /*073e*/ 	.byte	0x10
	.zero		1


	//   ....[100]....
        /*0740*/ 	.word	0x00004f70
        /*0744*/ 	.word	0x000000ff
        /*0748*/ 	.word	0x000000b8
        /*074c*/ 	.short	0x010a
        /*074e*/ 	.byte	0x0d
	.zero		1


	//   ....[101]....
        /*0750*/ 	.word	0x000051b0
        /*0754*/ 	.word	0x000000ff
        /*0758*/ 	.word	0x000000a0
        /*075c*/ 	.short	0x010b
        /*075e*/ 	.byte	0x0d
	.zero		1


	//   ....[102]....
        /*0760*/ 	.word	0x00005220
        /*0764*/ 	.word	0x000000ff
        /*0768*/ 	.word	0x00000000
        /*076c*/ 	.short	0x0101
        /*076e*/ 	.byte	0x0f
	.zero		1


	//   ....[103]....
        /*0770*/ 	.word	0x00005270
        /*0774*/ 	.word	0x000000ff
        /*0778*/ 	.word	0x00000000
        /*077c*/ 	.short	0x010a
        /*077e*/ 	.byte	0x04
	.zero		1


	//   ....[104]....
        /*0780*/ 	.word	0x00005300
        /*0784*/ 	.word	0x000000ff
        /*0788*/ 	.word	0x00000000
        /*078c*/ 	.short	0x010a
        /*078e*/ 	.byte	0x04
	.zero		1


	//   ....[105]....
        /*0790*/ 	.word	0x000053a0
        /*0794*/ 	.word	0x00000000
        /*0798*/ 	.word	0x00000000
        /*079c*/ 	.short	0x010a
        /*079e*/ 	.byte	0xff
	.zero		1


	//   ....[106]....
        /*07a0*/ 	.word	0x000056f0
        /*07a4*/ 	.word	0x00000000
        /*07a8*/ 	.word	0x000000e0
        /*07ac*/ 	.short	0x010a
        /*07ae*/ 	.byte	0xff
	.zero		1


	//   ....[107]....
        /*07b0*/ 	.word	0x00005800
        /*07b4*/ 	.word	0x00000000
        /*07b8*/ 	.word	0x00000000
        /*07bc*/ 	.short	0x0101
        /*07be*/ 	.byte	0xff
	.zero		1


	//   ....[108]....
        /*07c0*/ 	.word	0x00006180
        /*07c4*/ 	.word	0x00000000
        /*07c8*/ 	.word	0x000000a0
        /*07cc*/ 	.short	0x010a
        /*07ce*/ 	.byte	0xff
	.zero		1


	//   ....[109]....
        /*07d0*/ 	.word	0x00006350
        /*07d4*/ 	.word	0x0000006e
        /*07d8*/ 	.word	0x00000100
        /*07dc*/ 	.short	0x010a
        /*07de*/ 	.byte	0xff
	.zero		1


	//   ....[110]....
        /*07e0*/ 	.word	0x00006450
        /*07e4*/ 	.word	0x00000000
        /*07e8*/ 	.word	0x000000a0
        /*07ec*/ 	.short	0x010a
        /*07ee*/ 	.byte	0xff
	.zero		1


	//   ....[111]....
        /*07f0*/ 	.word	0x00006580
        /*07f4*/ 	.word	0x0000006e
        /*07f8*/ 	.word	0x00000100
        /*07fc*/ 	.short	0x010a
        /*07fe*/ 	.byte	0xff
	.zero		1


	//   ....[112]....
        /*0800*/ 	.word	0x00007090
        /*0804*/ 	.word	0x00000000
        /*0808*/ 	.word	0x00000000
        /*080c*/ 	.short	0x0101
        /*080e*/ 	.byte	0xff
	.zero		1


	//   ....[113]....
        /*0810*/ 	.word	0x000070a0
        /*0814*/ 	.word	0x00000002
        /*0818*/ 	.word	0x000000a0
        /*081c*/ 	.short	0x010a
        /*081e*/ 	.byte	0xff
	.zero		1


	//   ....[114]....
        /*0820*/ 	.word	0x00007170
        /*0824*/ 	.word	0x00000002
        /*0828*/ 	.word	0x000000a0
        /*082c*/ 	.short	0x010a
        /*082e*/ 	.byte	0xff
	.zero		1


	//   ....[115]....
        /*0830*/ 	.word	0x000075f0
        /*0834*/ 	.word	0x0000006e
        /*0838*/ 	.word	0x00000000
        /*083c*/ 	.short	0x0101
        /*083e*/ 	.byte	0xff
	.zero		1


	//   ....[116]....
        /*0840*/ 	.word	0x00007e00
        /*0844*/ 	.word	0x00000000
        /*0848*/ 	.word	0x00000000
        /*084c*/ 	.short	0x0101
        /*084e*/ 	.byte	0xff
	.zero		1


	//   ....[117]....
        /*0850*/ 	.word	0x00008070
        /*0854*/ 	.word	0x000000ff
        /*0858*/ 	.word	0x00000000
        /*085c*/ 	.short	0x0101
        /*085e*/ 	.byte	0x04
	.zero		1


	//   ....[118]....
        /*0860*/ 	.word	0x00008090
        /*0864*/ 	.word	0x00000002
        /*0868*/ 	.word	0x00000150
        /*086c*/ 	.short	0x010a
        /*086e*/ 	.byte	0xff
	.zero		1


	//   ....[119]....
        /*0870*/ 	.word	0x000080f0
        /*0874*/ 	.word	0x00000002
        /*0878*/ 	.word	0x00000050
        /*087c*/ 	.short	0x010a
        /*087e*/ 	.byte	0xff
	.zero		1


	//   ....[120]....
        /*0880*/ 	.word	0x00008150
        /*0884*/ 	.word	0x00000002
        /*0888*/ 	.word	0x00000050
        /*088c*/ 	.short	0x010a
        /*088e*/ 	.byte	0xff
	.zero		1


	//   ....[121]....
        /*0890*/ 	.word	0x000081a0
        /*0894*/ 	.word	0x00000002
        /*0898*/ 	.word	0x000000e0
        /*089c*/ 	.short	0x010a
        /*089e*/ 	.byte	0xff
	.zero		1


	//   ....[122]....
        /*08a0*/ 	.word	0x00008200
        /*08a4*/ 	.word	0x00000000
        /*08a8*/ 	.word	0x00000000
        /*08ac*/ 	.short	0x010a
        /*08ae*/ 	.byte	0xff
	.zero		1


	//   ....[123]....
        /*08b0*/ 	.word	0x00008260
        /*08b4*/ 	.word	0x00000000
        /*08b8*/ 	.word	0x00000000
        /*08bc*/ 	.short	0x010a
        /*08be*/ 	.byte	0xff
	.zero		1


	//   ....[124]....
        /*08c0*/ 	.word	0x000082c0
        /*08c4*/ 	.word	0x00000000
        /*08c8*/ 	.word	0x00000000
        /*08cc*/ 	.short	0x010a
        /*08ce*/ 	.byte	0xff
	.zero		1


	//   ....[125]....
        /*08d0*/ 	.word	0x00008320
        /*08d4*/ 	.word	0x00000000
        /*08d8*/ 	.word	0x00000000
        /*08dc*/ 	.short	0x010a
        /*08de*/ 	.byte	0xff
	.zero		1


	//   ....[126]....
        /*08e0*/ 	.word	0x00008380
        /*08e4*/ 	.word	0x00000000
        /*08e8*/ 	.word	0x00000000
        /*08ec*/ 	.short	0x010a
        /*08ee*/ 	.byte	0xff
	.zero		1


	//   ....[127]....
        /*08f0*/ 	.word	0x000083e0
        /*08f4*/ 	.word	0x00000000
        /*08f8*/ 	.word	0x00000000
        /*08fc*/ 	.short	0x010a
        /*08fe*/ 	.byte	0xff
	.zero		1


	//   ....[128]....
        /*0900*/ 	.word	0x00008440
        /*0904*/ 	.word	0x00000000
        /*0908*/ 	.word	0x00000000
        /*090c*/ 	.short	0x010a
        /*090e*/ 	.byte	0xff
	.zero		1


	//   ....[129]....
        /*0910*/ 	.word	0x000084a0
        /*0914*/ 	.word	0x00000000
        /*0918*/ 	.word	0x00000000
        /*091c*/ 	.short	0x010a
        /*091e*/ 	.byte	0xff
	.zero		1


	//   ....[130]....
        /*0920*/ 	.word	0x00008500
        /*0924*/ 	.word	0x00000000
        /*0928*/ 	.word	0x00000000
        /*092c*/ 	.short	0x010a
        /*092e*/ 	.byte	0xff
	.zero		1


	//   ....[131]....
        /*0930*/ 	.word	0x00008550
        /*0934*/ 	.word	0x00000000
        /*0938*/ 	.word	0x00000140
        /*093c*/ 	.short	0x010a
        /*093e*/ 	.byte	0xff
	.zero		1


	//   ....[132]....
        /*0940*/ 	.word	0x000085b0
        /*0944*/ 	.word	0x00000000
        /*0948*/ 	.word	0x000000f0
        /*094c*/ 	.short	0x010a
        /*094e*/ 	.byte	0xff
	.zero		1


	//   ....[133]....
        /*0950*/ 	.word	0x00008600
        /*0954*/ 	.word	0x00000000
        /*0958*/ 	.word	0x000000e0
        /*095c*/ 	.short	0x010a
        /*095e*/ 	.byte	0xff
	.zero		1


	//   ....[134]....
        /*0960*/ 	.word	0x00008660
        /*0964*/ 	.word	0x00000000
        /*0968*/ 	.word	0x000000f0
        /*096c*/ 	.short	0x010a
        /*096e*/ 	.byte	0xff
	.zero		1


	//   ....[135]....
        /*0970*/ 	.word	0x000086c0
        /*0974*/ 	.word	0x00000004
        /*0978*/ 	.word	0x00000008
        /*097c*/ 	.short	0x010a
        /*097e*/ 	.byte	0xff
	.zero		1


	//   ....[136]....
        /*0980*/ 	.word	0x000087a0
        /*0984*/ 	.word	0x00000002
        /*0988*/ 	.word	0x00000008
        /*098c*/ 	.short	0x010a
        /*098e*/ 	.byte	0xff
	.zero		1


	//   ....[137]....
        /*0990*/ 	.word	0x000087f0
        /*0994*/ 	.word	0x00000000
        /*0998*/ 	.word	0x000000e0
        /*099c*/ 	.short	0x010a
        /*099e*/ 	.byte	0xff
	.zero		1


	//   ....[138]....
        /*09a0*/ 	.word	0x00008850
        /*09a4*/ 	.word	0x00000000
        /*09a8*/ 	.word	0x00000120
        /*09ac*/ 	.short	0x010a
        /*09ae*/ 	.byte	0xff
	.zero		1


	//   ....[139]....
        /*09b0*/ 	.word	0x000088b0
        /*09b4*/ 	.word	0x00000000
        /*09b8*/ 	.word	0x00000000
        /*09bc*/ 	.short	0x010a
        /*09be*/ 	.byte	0xff
	.zero		1


	//   ....[140]....
        /*09c0*/ 	.word	0x00008910
        /*09c4*/ 	.word	0x00000000
        /*09c8*/ 	.word	0x00000000
        /*09cc*/ 	.short	0x010a
        /*09ce*/ 	.byte	0xff
	.zero		1


	//   ....[141]....
        /*09d0*/ 	.word	0x00008970
        /*09d4*/ 	.word	0x00000000
        /*09d8*/ 	.word	0x00000000
        /*09dc*/ 	.short	0x010a
        /*09de*/ 	.byte	0xff
	.zero		1


	//   ....[142]....
        /*09e0*/ 	.word	0x000089d0
        /*09e4*/ 	.word	0x00000000
        /*09e8*/ 	.word	0x00000000
        /*09ec*/ 	.short	0x010a
        /*09ee*/ 	.byte	0xff
	.zero		1


	//   ....[143]....
        /*09f0*/ 	.word	0x00008a30
        /*09f4*/ 	.word	0x00000000
        /*09f8*/ 	.word	0x00000160
        /*09fc*/ 	.short	0x010a
        /*09fe*/ 	.byte	0xff
	.zero		1


	//   ....[144]....
        /*0a00*/ 	.word	0x00008a80
        /*0a04*/ 	.word	0x00000000
        /*0a08*/ 	.word	0x000000e0
        /*0a0c*/ 	.short	0x010a
        /*0a0e*/ 	.byte	0xff
	.zero		1


	//   ....[145]....
        /*0a10*/ 	.word	0x00008ae0
        /*0a14*/ 	.word	0x00000000
        /*0a18*/ 	.word	0x000000d8
        /*0a1c*/ 	.short	0x010a
        /*0a1e*/ 	.byte	0xff
	.zero		1


	//   ....[146]....
        /*0a20*/ 	.word	0x00008b40
        /*0a24*/ 	.word	0x00000000
        /*0a28*/ 	.word	0x000000b8
        /*0a2c*/ 	.short	0x010a
        /*0a2e*/ 	.byte	0xff
	.zero		1


	//   ....[147]....
        /*0a30*/ 	.word	0x00008ba0
        /*0a34*/ 	.word	0x00000000
        /*0a38*/ 	.word	0x000000b8
        /*0a3c*/ 	.short	0x010a
        /*0a3e*/ 	.byte	0xff
	.zero		1


	//   ....[148]....
        /*0a40*/ 	.word	0x00008c00
        /*0a44*/ 	.word	0x00000000
        /*0a48*/ 	.word	0x00000000
        /*0a4c*/ 	.short	0x010a
        /*0a4e*/ 	.byte	0xff
	.zero		1


	//   ....[149]....
        /*0a50*/ 	.word	0x00008c60
        /*0a54*/ 	.word	0x00000000
        /*0a58*/ 	.word	0x00000000
        /*0a5c*/ 	.short	0x010a
        /*0a5e*/ 	.byte	0xff
	.zero		1


	//   ....[150]....
        /*0a60*/ 	.word	0x00008cb0
        /*0a64*/ 	.word	0x00000000
        /*0a68*/ 	.word	0x000000e0
        /*0a6c*/ 	.short	0x010a
        /*0a6e*/ 	.byte	0xff
	.zero		1


	//   ....[151]....
        /*0a70*/ 	.word	0x00008d00
        /*0a74*/ 	.word	0x00000000
        /*0a78*/ 	.word	0x000000a0
        /*0a7c*/ 	.short	0x010a
        /*0a7e*/ 	.byte	0xff
	.zero		1


	//   ....[152]....
        /*0a80*/ 	.word	0x00008d50
        /*0a84*/ 	.word	0x0000006e
        /*0a88*/ 	.word	0x00000100
        /*0a8c*/ 	.short	0x010a
        /*0a8e*/ 	.byte	0xff
	.zero		1


	//   ....[153]....
        /*0a90*/ 	.word	0x00008da0
        /*0a94*/ 	.word	0x00000002
        /*0a98*/ 	.word	0x000000a0
        /*0a9c*/ 	.short	0x010a
        /*0a9e*/ 	.byte	0xff
	.zero		1


	//----- nvinfo : EIATTR_NUM_MBARRIERS
	.align		4
.L_47:
        /*0aa0*/ 	.byte	0x03, 0x38
        /*0aa2*/ 	.short	0x002d


	//----- nvinfo : EIATTR_EXIT_INSTR_OFFSETS
	.align		4
        /*0aa4*/ 	.byte	0x04, 0x1c
        /*0aa6*/ 	.short	(.L_49 - .L_48)


	//   ....[0]....
.L_48:
        /*0aa8*/ 	.word	0x00002c20


	//   ....[1]....
        /*0aac*/ 	.word	0x00003120


	//   ....[2]....
        /*0ab0*/ 	.word	0x00003180


	//   ....[3]....
        /*0ab4*/ 	.word	0x00004500


	//   ....[4]....
        /*0ab8*/ 	.word	0x000053d0


	//   ....[5]....
        /*0abc*/ 	.word	0x00005410


	//   ....[6]....
        /*0ac0*/ 	.word	0x00007f60


	//   ....[7]....
        /*0ac4*/ 	.word	0x00007fe0


	//   ....[8]....
        /*0ac8*/ 	.word	0x00008010


	//   ....[9]....
        /*0acc*/ 	.word	0x00008080


	//----- nvinfo : EIATTR_MAX_THREADS
	.align		4
.L_49:
        /*0ad0*/ 	.byte	0x04, 0x05
        /*0ad2*/ 	.short	(.L_51 - .L_50)
.L_50:
        /*0ad4*/ 	.word	0x00000100
        /*0ad8*/ 	.word	0x00000001
        /*0adc*/ 	.word	0x00000001


	//----- nvinfo : EIATTR_CRS_STACK_SIZE
	.align		4
.L_51:
        /*0ae0*/ 	.byte	0x04, 0x1e
        /*0ae2*/ 	.short	(.L_53 - .L_52)
.L_52:
        /*0ae4*/ 	.word	0x00000000


	//----- nvinfo : EIATTR_CBANK_PARAM_SIZE
	.align		4
.L_53:
        /*0ae8*/ 	.byte	0x03, 0x19
        /*0aea*/ 	.short	0x0800


	//----- nvinfo : EIATTR_PARAM_CBANK
	.align		4
        /*0aec*/ 	.byte	0x04, 0x0a
        /*0aee*/ 	.short	(.L_55 - .L_54)
	.align		4
.L_54:
        /*0af0*/ 	.word	index@(.nv.constant0._ZN7cutlass13device_kernelINS_4gemm6kernel13GemmUniversalIN4cute5tupleIJiiiiEEENS1_10collective13CollectiveMmaINS1_35MainloopSm100TmaUmmaWarpSpecializedILi10ELi2ELi4ENS5_IJNS4_1CILi2EEENSA_ILi1EEESC_EEEEENS5_IJNSA_ILi256EEENSA_ILi64EEESG_EEENS_10bfloat16_tENS5_IJlSC_lEEESI_SJ_NS4_8TiledMMAINS4_8MMA_AtomIJNS4_26SM100_MMA_F16BF16_2x1SM_SSISI_SI_fLi256ELi64ELNS4_4UMMA5MajorE0ELSO_0ELNSN_7ScaleInE0ELSP_0EEEEEENS4_6LayoutINS5_IJSC_SC_SC_EEENS5_IJNSA_ILi0EEESU_SU_EEEEENS5_IJNS4_10UnderscoreESX_SX_EEEEENS4_18SM100_TMA_2SM_LOADENS4_14ComposedLayoutINS4_7SwizzleILi3ELi4ELi3EEENS4_18smem_ptr_flag_bitsILi16EEENSS_INS5_IJNSA_ILi8EEESG_EEENS5_IJSG_SC_EEEEEEEvNS4_8identityES10_S1A_vS1B_EENS_8epilogue10collective18CollectiveEpilogueINS1D_23Sm100TmaWarpSpecializedILi3ELi2ELi32ELb1ELb0EEEJNS5_IJNSA_ILi128EEESG_SG_EEENS5_IJNSS_IS1I_SC_EENSS_INSA_ILi32EEESC_EEEEESI_SJ_SI_SJ_NS1D_6fusion15FusionCallbacksIS1H_NS1O_13LinCombEltActINS1D_6thread4ReLuESI_fSI_fLNS_15FloatRoundStyleE2EEES1J_S1N_JEEENS4_5SM1004TMEM4LOAD26SM100_TMEM_LOAD_32dp32b32xENS4_13SM90_TMA_LOADENS11_INS12_ILi2ELi4ELi3EEES15_NSS_INS5_IJS16_S1L_EEENS5_IJS1L_SC_EEEEEEENS4_39AutoVectorizingCopyWithAssumedAlignmentILi128EEENS4_14SM90_TMA_STOREES25_S27_S27_EEEvvEEEEvNT_6ParamsE)
        /*0af4*/ 	.short	0x0380
        /*0af6*/ 	.short	0x0800


	//----- nvinfo : EIATTR_SW_WAR
	.align		4
.L_55:
        /*0af8*/ 	.byte	0x04, 0x36
        /*0afa*/ 	.short	(.L_57 - .L_56)
.L_56:
        /*0afc*/ 	.word	0x00000008
.L_57:


//--------------------- .nv.callgraph             --------------------------
	.section	.nv.callgraph,"",@"SHT_CUDA_CALLGRAPH"
	.align	4
	.sectionentsize	8
	.align		4
        /*0000*/ 	.word	0x00000000
	.align		4
        /*0004*/ 	.word	0xffffffff
	.align		4
        /*0008*/ 	.word	index@(_ZN7cutlass13device_kernelINS_4gemm6kernel13GemmUniversalIN4cute5tupleIJiiiiEEENS1_10collective13CollectiveMmaINS1_35MainloopSm100TmaUmmaWarpSpecializedILi10ELi2ELi4ENS5_IJNS4_1CILi2EEENSA_ILi1EEESC_EEEEENS5_IJNSA_ILi256EEENSA_ILi64EEESG_EEENS_10bfloat16_tENS5_IJlSC_lEEESI_SJ_NS4_8TiledMMAINS4_8MMA_AtomIJNS4_26SM100_MMA_F16BF16_2x1SM_SSISI_SI_fLi256ELi64ELNS4_4UMMA5MajorE0ELSO_0ELNSN_7ScaleInE0ELSP_0EEEEEENS4_6LayoutINS5_IJSC_SC_SC_EEENS5_IJNSA_ILi0EEESU_SU_EEEEENS5_IJNS4_10UnderscoreESX_SX_EEEEENS4_18SM100_TMA_2SM_LOADENS4_14ComposedLayoutINS4_7SwizzleILi3ELi4ELi3EEENS4_18smem_ptr_flag_bitsILi16EEENSS_INS5_IJNSA_ILi8EEESG_EEENS5_IJSG_SC_EEEEEEEvNS4_8identityES10_S1A_vS1B_EENS_8epilogue10collective18CollectiveEpilogueINS1D_23Sm100TmaWarpSpecializedILi3ELi2ELi32ELb1ELb0EEEJNS5_IJNSA_ILi128EEESG_SG_EEENS5_IJNSS_IS1I_SC_EENSS_INSA_ILi32EEESC_EEEEESI_SJ_SI_SJ_NS1D_6fusion15FusionCallbacksIS1H_NS1O_13LinCombEltActINS1D_6thread4ReLuESI_fSI_fLNS_15FloatRoundStyleE2EEES1J_S1N_JEEENS4_5SM1004TMEM4LOAD26SM100_TMEM_LOAD_32dp32b32xENS4_13SM90_TMA_LOADENS11_INS12_ILi2ELi4ELi3EEES15_NSS_INS5_IJS16_S1L_EEENS5_IJS1L_SC_EEEEEEENS4_39AutoVectorizingCopyWithAssumedAlignmentILi128EEENS4_14SM90_TMA_STOREES25_S27_S27_EEEvvEEEEvNT_6ParamsE)
	.align		4
        /*000c*/ 	.word	index@(__assertfail)
	.align		4
        /*0010*/ 	.word	0x00000000
	.align		4
        /*0014*/ 	.word	0xfffffffe
	.align		4
        /*0018*/ 	.word	0x00000000
	.align		4
        /*001c*/ 	.word	0xfffffffd
	.align		4
        /*0020*/ 	.word	0x00000000
	.align		4
        /*0024*/ 	.word	0xfffffffc


//--------------------- .nv.constant4             --------------------------
	.section	.nv.constant4,"a",@progbits
	.align	8
	.align		8
.nv.constant4:
        /*0000*/ 	.dword	__assertfail
	.align		8
        /*0008*/ 	.dword	__unnamed_1
	.align		8
        /*0010*/ 	.dword	__unnamed_2
	.align		8
        /*0018*/ 	.dword	_ZN39_INTERNAL_782c3ecf_4_k_cu_45958c45_29754cuda3std3__45__cpo5beginE
	.align		8
        /*0020*/ 	.dword	_ZN39_INTERNAL_782c3ecf_4_k_cu_45958c45_29754cuda3std3__45__cpo3endE
	.align		8
        /*0028*/ 	.dword	_ZN39_INTERNAL_782c3ecf_4_k_cu_45958c45_29754cuda3std3__45__cpo6cbeginE
	.align		8
        /*0030*/ 	.dword	_ZN39_INTERNAL_782c3ecf_4_k_cu_45958c45_29754cuda3std3__45__cpo4cendE
	.align		8
        /*0038*/ 	.dword	_ZN39_INTERNAL_782c3ecf_4_k_cu_45958c45_29754cuda3std3__441_GLOBAL__N__782c3ecf_4_k_cu_45958c45_29756ignoreE
	.align		8
        /*0040*/ 	.dword	_ZN39_INTERNAL_782c3ecf_4_k_cu_45958c45_29754cuda3std3__419piecewise_constructE
	.align		8
        /*0048*/ 	.dword	_ZN39_INTERNAL_782c3ecf_4_k_cu_45958c45_29754cuda3std3__48in_placeE
	.align		8
        /*0050*/ 	.dword	_ZN39_INTERNAL_782c3ecf_4_k_cu_45958c45_29754cuda3std6ranges3__45__cpo4swapE
	.align		8
        /*0058*/ 	.dword	_ZN39_INTERNAL_782c3ecf_4_k_cu_45958c45_29754cuda3std6ranges3__45__cpo9iter_moveE
	.align		8
        /*0060*/ 	.dword	_ZN39_INTERNAL_782c3ecf_4_k_cu_45958c45_29754cute7productE
	.align		8
        /*0068*/ 	.dword	_ZN39_INTERNAL_782c3ecf_4_k_cu_45958c45_29754cute1_E
	.align		8
        /*0070*/ 	.dword	$str$25
	.align		8
        /*0078*/ 	.dword	$str$26
	.align		8
        /*0080*/ 	.dword	$str$27
	.align		8
        /*0088*/ 	.dword	$str$28


//--------------------- .text._ZN7cutlass13device_kernelINS_4gemm6kernel13GemmUniversalIN4cute5tupleIJiiiiEEENS1_10collective13CollectiveMmaINS1_35MainloopSm100TmaUmmaWarpSpecializedILi10ELi2ELi4ENS5_IJNS4_1CILi2EEENSA_ILi1EEESC_EEEEENS5_IJNSA_ILi256EEENSA_ILi64EEESG_EEENS_10bfloat16_tENS5_IJlSC_lEEESI_SJ_NS4_8TiledMMAINS4_8MMA_AtomIJNS4_26SM100_MMA_F16BF16_2x1SM_SSISI_SI_fLi256ELi64ELNS4_4UMMA5MajorE0ELSO_0ELNSN_7ScaleInE0ELSP_0EEEEEENS4_6LayoutINS5_IJSC_SC_SC_EEENS5_IJNSA_ILi0EEESU_SU_EEEEENS5_IJNS4_10UnderscoreESX_SX_EEEEENS4_18SM100_TMA_2SM_LOADENS4_14ComposedLayoutINS4_7SwizzleILi3ELi4ELi3EEENS4_18smem_ptr_flag_bitsILi16EEENSS_INS5_IJNSA_ILi8EEESG_EEENS5_IJSG_SC_EEEEEEEvNS4_8identityES10_S1A_vS1B_EENS_8epilogue10collective18CollectiveEpilogueINS1D_23Sm100TmaWarpSpecializedILi3ELi2ELi32ELb1ELb0EEEJNS5_IJNSA_ILi128EEESG_SG_EEENS5_IJNSS_IS1I_SC_EENSS_INSA_ILi32EEESC_EEEEESI_SJ_SI_SJ_NS1D_6fusion15FusionCallbacksIS1H_NS1O_13LinCombEltActINS1D_6thread4ReLuESI_fSI_fLNS_15FloatRoundStyleE2EEES1J_S1N_JEEENS4_5SM1004TMEM4LOAD26SM100_TMEM_LOAD_32dp32b32xENS4_13SM90_TMA_LOADENS11_INS12_ILi2ELi4ELi3EEES15_NSS_INS5_IJS16_S1L_EEENS5_IJS1L_SC_EEEEEEENS4_39AutoVectorizingCopyWithAssumedAlignmentILi128EEENS4_14SM90_TMA_STOREES25_S27_S27_EEEvvEEEEvNT_6ParamsE --------------------------
	.section	.text._ZN7cutlass13device_kernelINS_4gemm6kernel13GemmUniversalIN4cute5tupleIJiiiiEEENS1_10collective13CollectiveMmaINS1_35MainloopSm100TmaUmmaWarpSpecializedILi10ELi2ELi4ENS5_IJNS4_1CILi2EEENSA_ILi1EEESC_EEEEENS5_IJNSA_ILi256EEENSA_ILi64EEESG_EEENS_10bfloat16_tENS5_IJlSC_lEEESI_SJ_NS4_8TiledMMAINS4_8MMA_AtomIJNS4_26SM100_MMA_F16BF16_2x1SM_SSISI_SI_fLi256ELi64ELNS4_4UMMA5MajorE0ELSO_0ELNSN_7ScaleInE0ELSP_0EEEEEENS4_6LayoutINS5_IJSC_SC_SC_EEENS5_IJNSA_ILi0EEESU_SU_EEEEENS5_IJNS4_10UnderscoreESX_SX_EEEEENS4_18SM100_TMA_2SM_LOADENS4_14ComposedLayoutINS4_7SwizzleILi3ELi4ELi3EEENS4_18smem_ptr_flag_bitsILi16EEENSS_INS5_IJNSA_ILi8EEESG_EEENS5_IJSG_SC_EEEEEEEvNS4_8identityES10_S1A_vS1B_EENS_8epilogue10collective18CollectiveEpilogueINS1D_23Sm100TmaWarpSpecializedILi3ELi2ELi32ELb1ELb0EEEJNS5_IJNSA_ILi128EEESG_SG_EEENS5_IJNSS_IS1I_SC_EENSS_INSA_ILi32EEESC_EEEEESI_SJ_SI_SJ_NS1D_6fusion15FusionCallbacksIS1H_NS1O_13LinCombEltActINS1D_6thread4ReLuESI_fSI_fLNS_15FloatRoundStyleE2EEES1J_S1N_JEEENS4_5SM1004TMEM4LOAD26SM100_TMEM_LOAD_32dp32b32xENS4_13SM90_TMA_LOADENS11_INS12_ILi2ELi4ELi3EEES15_NSS_INS5_IJS16_S1L_EEENS5_IJS1L_SC_EEEEEEENS4_39AutoVectorizingCopyWithAssumedAlignmentILi128EEENS4_14SM90_TMA_STOREES25_S27_S27_EEEvvEEEEvNT_6ParamsE,"ax",@progbits
	.align	128
.text._ZN7cutlass13device_kernelINS_4gemm6kernel13GemmUniversalIN4cute5tupleIJiiiiEEENS1_10collective13CollectiveMmaINS1_35MainloopSm100TmaUmmaWarpSpecializedILi10ELi2ELi4ENS5_IJNS4_1CILi2EEENSA_ILi1EEESC_EEEEENS5_IJNSA_ILi256EEENSA_ILi64EEESG_EEENS_10bfloat16_tENS5_IJlSC_lEEESI_SJ_NS4_8TiledMMAINS4_8MMA_AtomIJNS4_26SM100_MMA_F16BF16_2x1SM_SSISI_SI_fLi256ELi64ELNS4_4UMMA5MajorE0ELSO_0ELNSN_7ScaleInE0ELSP_0EEEEEENS4_6LayoutINS5_IJSC_SC_SC_EEENS5_IJNSA_ILi0EEESU_SU_EEEEENS5_IJNS4_10UnderscoreESX_SX_EEEEENS4_18SM100_TMA_2SM_LOADENS4_14ComposedLayoutINS4_7SwizzleILi3ELi4ELi3EEENS4_18smem_ptr_flag_bitsILi16EEENSS_INS5_IJNSA_ILi8EEESG_EEENS5_IJSG_SC_EEEEEEEvNS4_8identityES10_S1A_vS1B_EENS_8epilogue10collective18CollectiveEpilogueINS1D_23Sm100TmaWarpSpecializedILi3ELi2ELi32ELb1ELb0EEEJNS5_IJNSA_ILi128EEESG_SG_EEENS5_IJNSS_IS1I_SC_EENSS_INSA_ILi32EEESC_EEEEESI_SJ_SI_SJ_NS1D_6fusion15FusionCallbacksIS1H_NS1O_13LinCombEltActINS1D_6thread4ReLuESI_fSI_fLNS_15FloatRoundStyleE2EEES1J_S1N_JEEENS4_5SM1004TMEM4LOAD26SM100_TMEM_LOAD_32dp32b32xENS4_13SM90_TMA_LOADENS11_INS12_ILi2ELi4ELi3EEES15_NSS_INS5_IJS16_S1L_EEENS5_IJS1L_SC_EEEEEEENS4_39AutoVectorizingCopyWithAssumedAlignmentILi128EEENS4_14SM90_TMA_STOREES25_S27_S27_EEEvvEEEEvNT_6ParamsE:
        .type           _ZN7cutlass13device_kernelINS_4gemm6kernel13GemmUniversalIN4cute5tupleIJiiiiEEENS1_10collective13CollectiveMmaINS1_35MainloopSm100TmaUmmaWarpSpecializedILi10ELi2ELi4ENS5_IJNS4_1CILi2EEENSA_ILi1EEESC_EEEEENS5_IJNSA_ILi256EEENSA_ILi64EEESG_EEENS_10bfloat16_tENS5_IJlSC_lEEESI_SJ_NS4_8TiledMMAINS4_8MMA_AtomIJNS4_26SM100_MMA_F16BF16_2x1SM_SSISI_SI_fLi256ELi64ELNS4_4UMMA5MajorE0ELSO_0ELNSN_7ScaleInE0ELSP_0EEEEEENS4_6LayoutINS5_IJSC_SC_SC_EEENS5_IJNSA_ILi0EEESU_SU_EEEEENS5_IJNS4_10UnderscoreESX_SX_EEEEENS4_18SM100_TMA_2SM_LOADENS4_14ComposedLayoutINS4_7SwizzleILi3ELi4ELi3EEENS4_18smem_ptr_flag_bitsILi16EEENSS_INS5_IJNSA_ILi8EEESG_EEENS5_IJSG_SC_EEEEEEEvNS4_8identityES10_S1A_vS1B_EENS_8epilogue10collective18CollectiveEpilogueINS1D_23Sm100TmaWarpSpecializedILi3ELi2ELi32ELb1ELb0EEEJNS5_IJNSA_ILi128EEESG_SG_EEENS5_IJNSS_IS1I_SC_EENSS_INSA_ILi32EEESC_EEEEESI_SJ_SI_SJ_NS1D_6fusion15FusionCallbacksIS1H_NS1O_13LinCombEltActINS1D_6thread4ReLuESI_fSI_fLNS_15FloatRoundStyleE2EEES1J_S1N_JEEENS4_5SM1004TMEM4LOAD26SM100_TMEM_LOAD_32dp32b32xENS4_13SM90_TMA_LOADENS11_INS12_ILi2ELi4ELi3EEES15_NSS_INS5_IJS16_S1L_EEENS5_IJS1L_SC_EEEEEEENS4_39AutoVectorizingCopyWithAssumedAlignmentILi128EEENS4_14SM90_TMA_STOREES25_S27_S27_EEEvvEEEEvNT_6ParamsE,@function
        .size           _ZN7cutlass13device_kernelINS_4gemm6kernel13GemmUniversalIN4cute5tupleIJiiiiEEENS1_10collective13CollectiveMmaINS1_35MainloopSm100TmaUmmaWarpSpecializedILi10ELi2ELi4ENS5_IJNS4_1CILi2EEENSA_ILi1EEESC_EEEEENS5_IJNSA_ILi256EEENSA_ILi64EEESG_EEENS_10bfloat16_tENS5_IJlSC_lEEESI_SJ_NS4_8TiledMMAINS4_8MMA_AtomIJNS4_26SM100_MMA_F16BF16_2x1SM_SSISI_SI_fLi256ELi64ELNS4_4UMMA5MajorE0ELSO_0ELNSN_7ScaleInE0ELSP_0EEEEEENS4_6LayoutINS5_IJSC_SC_SC_EEENS5_IJNSA_ILi0EEESU_SU_EEEEENS5_IJNS4_10UnderscoreESX_SX_EEEEENS4_18SM100_TMA_2SM_LOADENS4_14ComposedLayoutINS4_7SwizzleILi3ELi4ELi3EEENS4_18smem_ptr_flag_bitsILi16EEENSS_INS5_IJNSA_ILi8EEESG_EEENS5_IJSG_SC_EEEEEEEvNS4_8identityES10_S1A_vS1B_EENS_8epilogue10collective18CollectiveEpilogueINS1D_23Sm100TmaWarpSpecializedILi3ELi2ELi32ELb1ELb0EEEJNS5_IJNSA_ILi128EEESG_SG_EEENS5_IJNSS_IS1I_SC_EENSS_INSA_ILi32EEESC_EEEEESI_SJ_SI_SJ_NS1D_6fusion15FusionCallbacksIS1H_NS1O_13LinCombEltActINS1D_6thread4ReLuESI_fSI_fLNS_15FloatRoundStyleE2EEES1J_S1N_JEEENS4_5SM1004TMEM4LOAD26SM100_TMEM_LOAD_32dp32b32xENS4_13SM90_TMA_LOADENS11_INS12_ILi2ELi4ELi3EEES15_NSS_INS5_IJS16_S1L_EEENS5_IJS1L_SC_EEEEEEENS4_39AutoVectorizingCopyWithAssumedAlignmentILi128EEENS4_14SM90_TMA_STOREES25_S27_S27_EEEvvEEEEvNT_6ParamsE,(.L_x_195 - _ZN7cutlass13device_kernelINS_4gemm6kernel13GemmUniversalIN4cute5tupleIJiiiiEEENS1_10collective13CollectiveMmaINS1_35MainloopSm100TmaUmmaWarpSpecializedILi10ELi2ELi4ENS5_IJNS4_1CILi2EEENSA_ILi1EEESC_EEEEENS5_IJNSA_ILi256EEENSA_ILi64EEESG_EEENS_10bfloat16_tENS5_IJlSC_lEEESI_SJ_NS4_8TiledMMAINS4_8MMA_AtomIJNS4_26SM100_MMA_F16BF16_2x1SM_SSISI_SI_fLi256ELi64ELNS4_4UMMA5MajorE0ELSO_0ELNSN_7ScaleInE0ELSP_0EEEEEENS4_6LayoutINS5_IJSC_SC_SC_EEENS5_IJNSA_ILi0EEESU_SU_EEEEENS5_IJNS4_10UnderscoreESX_SX_EEEEENS4_18SM100_TMA_2SM_LOADENS4_14ComposedLayoutINS4_7SwizzleILi3ELi4ELi3EEENS4_18smem_ptr_flag_bitsILi16EEENSS_INS5_IJNSA_ILi8EEESG_EEENS5_IJSG_SC_EEEEEEEvNS4_8identityES10_S1A_vS1B_EENS_8epilogue10collective18CollectiveEpilogueINS1D_23Sm100TmaWarpSpecializedILi3ELi2ELi32ELb1ELb0EEEJNS5_IJNSA_ILi128EEESG_SG_EEENS5_IJNSS_IS1I_SC_EENSS_INSA_ILi32EEESC_EEEEESI_SJ_SI_SJ_NS1D_6fusion15FusionCallbacksIS1H_NS1O_13LinCombEltActINS1D_6thread4ReLuESI_fSI_fLNS_15FloatRoundStyleE2EEES1J_S1N_JEEENS4_5SM1004TMEM4LOAD26SM100_TMEM_LOAD_32dp32b32xENS4_13SM90_TMA_LOADENS11_INS12_ILi2ELi4ELi3EEES15_NSS_INS5_IJS16_S1L_EEENS5_IJS1L_SC_EEEEEEENS4_39AutoVectorizingCopyWithAssumedAlignmentILi128EEENS4_14SM90_TMA_STOREES25_S27_S27_EEEvvEEEEvNT_6ParamsE)
        .other          _ZN7cutlass13device_kernelINS_4gemm6kernel13GemmUniversalIN4cute5tupleIJiiiiEEENS1_10collective13CollectiveMmaINS1_35MainloopSm100TmaUmmaWarpSpecializedILi10ELi2ELi4ENS5_IJNS4_1CILi2EEENSA_ILi1EEESC_EEEEENS5_IJNSA_ILi256EEENSA_ILi64EEESG_EEENS_10bfloat16_tENS5_IJlSC_lEEESI_SJ_NS4_8TiledMMAINS4_8MMA_AtomIJNS4_26SM100_MMA_F16BF16_2x1SM_SSISI_SI_fLi256ELi64ELNS4_4UMMA5MajorE0ELSO_0ELNSN_7ScaleInE0ELSP_0EEEEEENS4_6LayoutINS5_IJSC_SC_SC_EEENS5_IJNSA_ILi0EEESU_SU_EEEEENS5_IJNS4_10UnderscoreESX_SX_EEEEENS4_18SM100_TMA_2SM_LOADENS4_14ComposedLayoutINS4_7SwizzleILi3ELi4ELi3EEENS4_18smem_ptr_flag_bitsILi16EEENSS_INS5_IJNSA_ILi8EEESG_EEENS5_IJSG_SC_EEEEEEEvNS4_8identityES10_S1A_vS1B_EENS_8epilogue10collective18CollectiveEpilogueINS1D_23Sm100TmaWarpSpecializedILi3ELi2ELi32ELb1ELb0EEEJNS5_IJNSA_ILi128EEESG_SG_EEENS5_IJNSS_IS1I_SC_EENSS_INSA_ILi32EEESC_EEEEESI_SJ_SI_SJ_NS1D_6fusion15FusionCallbacksIS1H_NS1O_13LinCombEltActINS1D_6thread4ReLuESI_fSI_fLNS_15FloatRoundStyleE2EEES1J_S1N_JEEENS4_5SM1004TMEM4LOAD26SM100_TMEM_LOAD_32dp32b32xENS4_13SM90_TMA_LOADENS11_INS12_ILi2ELi4ELi3EEES15_NSS_INS5_IJS16_S1L_EEENS5_IJS1L_SC_EEEEEEENS4_39AutoVectorizingCopyWithAssumedAlignmentILi128EEENS4_14SM90_TMA_STOREES25_S27_S27_EEEvvEEEEvNT_6ParamsE,@"STO_CUDA_ENTRY STV_DEFAULT"
_ZN7cutlass13device_kernelINS_4gemm6kernel13GemmUniversalIN4cute5tupleIJiiiiEEENS1_10collective13CollectiveMmaINS1_35MainloopSm100TmaUmmaWarpSpecializedILi10ELi2ELi4ENS5_IJNS4_1CILi2EEENSA_ILi1EEESC_EEEEENS5_IJNSA_ILi256EEENSA_ILi64EEESG_EEENS_10bfloat16_tENS5_IJlSC_lEEESI_SJ_NS4_8TiledMMAINS4_8MMA_AtomIJNS4_26SM100_MMA_F16BF16_2x1SM_SSISI_SI_fLi256ELi64ELNS4_4UMMA5MajorE0ELSO_0ELNSN_7ScaleInE0ELSP_0EEEEEENS4_6LayoutINS5_IJSC_SC_SC_EEENS5_IJNSA_ILi0EEESU_SU_EEEEENS5_IJNS4_10UnderscoreESX_SX_EEEEENS4_18SM100_TMA_2SM_LOADENS4_14ComposedLayoutINS4_7SwizzleILi3ELi4ELi3EEENS4_18smem_ptr_flag_bitsILi16EEENSS_INS5_IJNSA_ILi8EEESG_EEENS5_IJSG_SC_EEEEEEEvNS4_8identityES10_S1A_vS1B_EENS_8epilogue10collective18CollectiveEpilogueINS1D_23Sm100TmaWarpSpecializedILi3ELi2ELi32ELb1ELb0EEEJNS5_IJNSA_ILi128EEESG_SG_EEENS5_IJNSS_IS1I_SC_EENSS_INSA_ILi32EEESC_EEEEESI_SJ_SI_SJ_NS1D_6fusion15FusionCallbacksIS1H_NS1O_13LinCombEltActINS1D_6thread4ReLuESI_fSI_fLNS_15FloatRoundStyleE2EEES1J_S1N_JEEENS4_5SM1004TMEM4LOAD26SM100_TMEM_LOAD_32dp32b32xENS4_13SM90_TMA_LOADENS11_INS12_ILi2ELi4ELi3EEES15_NSS_INS5_IJS16_S1L_EEENS5_IJS1L_SC_EEEEEEENS4_39AutoVectorizingCopyWithAssumedAlignmentILi128EEENS4_14SM90_TMA_STOREES25_S27_S27_EEEvvEEEEvNT_6ParamsE:
[----:B------:R-:W1:Y:S01]  /*0000*/  LDC R1, c[0x0][0x37c] ;  /* 0x0000df00ff017b82 */ /* 0x000e620000000800 */
[----:B------:R-:W2:Y:S01]  /*0010*/  S2R R101, SR_TID.X ;  /* 0x0000000000657919 */ /* 0x000ea20000002100 */
[----:B------:R-:W3:Y:S06]  /*0020*/  LDCU.64 UR8, c[0x0][0x890] ;  /* 0x00011200ff0877ac */ /* 0x000eec0008000a00 */
[----:B------:R-:W4:Y:S01]  /*0030*/  S2UR UR37, SR_CgaCtaId ;  /* 0x00000000002579c3 */ /* 0x000f220000008800 */
[----:B------:R-:W-:Y:S02]  /*0040*/  PRMT R96, RZ, 0x7610, R96 ;  /* 0x00007610ff607816 */ /* 0x000fe40000000060 */
[----:B------:R-:W-:Y:S01]  /*0050*/  ELECT P0, URZ, PT ;  /* 0x0000000000ff782f */ /* 0x000fe20003800000 */
[----:B------:R-:W1:Y:S01]  /*0060*/  LDCU.64 UR44, c[0x0][0x358] ;  /* 0x00006b00ff2c77ac */ /* 0x000e620008000a00 */
[----:B---3--:R-:W-:-:S04]  /*0070*/  UISETP.NE.U32.AND UP2, UPT, UR8, URZ, UPT ;  /* 0x000000ff0800728c */ /* 0x008fc8000bf45070 */
[----:B------:R-:W-:Y:S02]  /*0080*/  UISETP.NE.AND.EX UP2, UPT, UR9, URZ, UPT, UP2 ;  /* 0x000000ff0900728c */ /* 0x000fe4000bf45320 */
[----:B----4-:R-:W-:Y:S02]  /*0090*/  ULOP3.LUT UR5, UR37, 0x1, URZ, 0xc0, !UPT ;  /* 0x0000000125057892 */ /* 0x010fe4000f8ec0ff */
[----:B------:R-:W-:Y:S01]  /*00a0*/  ULOP3.LUT UR4, UR37, 0x1, URZ, 0x3c, !UPT ;  /* 0x0000000125047892 */ /* 0x000fe2000f8e3cff */
[----:B--2---:R-:W-:-:S05]  /*00b0*/  SHF.R.U32.HI R100, RZ, 0x5, R101 ;  /* 0x00000005ff647819 */ /* 0x004fca0000011665 */
[----:B------:R-:W2:Y:S02]  /*00c0*/  SHFL.IDX PT, R0, R100, RZ, 0x1f ;  /* 0x00001fff64007589 */ /* 0x000ea400000e0000 */
[----:B--2---:R-:W-:Y:S01]  /*00d0*/  R2UR UR10, R0 ;  /* 0x00000000000a72ca */ /* 0x004fe200000e0000 */
[----:B-1----:R-:W-:Y:S05]  /*00e0*/  BRA.U UP2, `(.L_x_0) ;  /* 0x00000001022c7547 */ /* 0x002fea000b800000 */
[----:B------:R-:W1:Y:S02]  /*00f0*/  LDCU.64 UR6, c[0x0][0x888] ;  /* 0x00011100ff0677ac */ /* 0x000e640008000a00 */
[----:B-1----:R-:W-:-:S04]  /*0100*/  UISETP.NE.U32.AND UP0, UPT, UR6, URZ, UPT ;  /* 0x000000ff0600728c */ /* 0x002fc8000bf05070 */
[----:B------:R-:W-:-:S09]  /*0110*/  UISETP.NE.AND.EX UP0, UPT, UR7, URZ, UPT, UP0 ;  /* 0x000000ff0700728c */ /* 0x000fd2000bf05300 */
[----:B------:R-:W-:Y:S05]  /*0120*/  BRA.U !UP0, `(.L_x_1) ;  /* 0x0000000108107547 */ /* 0x000fea000b800000 */
[----:B------:R-:W1:Y:S02]  /*0130*/  LDC.64 R2, c[0x0][0x888] ;  /* 0x00022200ff027b82 */ /* 0x000e640000000a00 */
[----:B-1----:R1:W5:Y:S01]  /*0140*/  LDG.E R49, desc[UR44][R2.64] ;  /* 0x0000002c02317981 */ /* 0x002362000c1e1900 */
[----:B------:R-:W-:Y:S01]  /*0150*/  HFMA2 R96, -RZ, RZ, 0, 5.9604644775390625e-08 ;  /* 0x00000001ff607431 */ /* 0x000fe200000001ff */
[----:B------:R-:W-:Y:S05]  /*0160*/  BRA `(.L_x_0) ;  /* 0x00000000000c7947 */ /* 0x000fea0003800000 */
.L_x_1:
[----:B------:R-:W1:Y:S01]  /*0170*/  LDCU UR6, c[0x0][0x880] ;  /* 0x00011000ff0677ac */ /* 0x000e620008000800 */
[----:B------:R-:W-:Y:S01]  /*0180*/  HFMA2 R96, -RZ, RZ, 0, 5.9604644775390625e-08 ;  /* 0x00000001ff607431 */ /* 0x000fe200000001ff */
[----:B-1----:R-:W-:-:S07]  /*0190*/  MOV R49, UR6 ;  /* 0x0000000600317c02 */ /* 0x002fce0008000f00 */
.L_x_0:
[----:B------:R-:W2:Y:S02]  /*01a0*/  LDCU.64 UR6, c[0x0][0x8b0] ;  /* 0x00011600ff0677ac */ /* 0x000ea40008000a00 */
[----:B--2---:R-:W-:-:S04]  /*01b0*/  UISETP.NE.U32.AND UP0, UPT, UR6, URZ, UPT ;  /* 0x000000ff0600728c */ /* 0x004fc8000bf05070 */
[----:B------:R-:W-:-:S09]  /*01c0*/  UISETP.NE.AND.EX UP0, UPT, UR7, URZ, UPT, UP0 ;  /* 0x000000ff0700728c */ /* 0x000fd2000bf05300 */
[----:B------:R-:W-:Y:S05]  /*01d0*/  BRA.U UP0, `(.L_x_2) ;  /* 0x0000000100247547 */ /* 0x000fea000b800000 */
[----:B------:R-:W2:Y:S02]  /*01e0*/  LDCU.64 UR6, c[0x0][0x8a8] ;  /* 0x00011500ff0677ac */ /* 0x000ea40008000a00 */
[----:B--2---:R-:W-:-:S04]  /*01f0*/  UISETP.NE.U32.AND UP0, UPT, UR6, URZ, UPT ;  /* 0x000000ff0600728c */ /* 0x004fc8000bf05070 */
[----:B------:R-:W-:-:S09]  /*0200*/  UISETP.NE.AND.EX UP0, UPT, UR7, URZ, UPT, UP0 ;  /* 0x000000ff0700728c */ /* 0x000fd2000bf05300 */
[----:B------:R-:W-:Y:S05]  /*0210*/  BRA.U !UP0, `(.L_x_3) ;  /* 0x00000001080c7547 */ /* 0x000fea000b800000 */
[----:B-1----:R-:W1:Y:S02]  /*0220*/  LDC.64 R2, c[0x0][0x8a8] ;  /* 0x00022a00ff027b82 */ /* 0x002e640000000a00 */
[----:B-1----:R2:W5:Y:S01]  /*0230*/  LDG.E R47, desc[UR44][R2.64] ;  /* 0x0000002c022f7981 */ /* 0x002562000c1e1900 */
[----:B------:R-:W-:Y:S05]  /*0240*/  BRA `(.L_x_2) ;  /* 0x0000000000087947 */ /* 0x000fea0003800000 */
.L_x_3:
[----:B------:R-:W2:Y:S02]  /*0250*/  LDCU UR6, c[0x0][0x8a0] ;  /* 0x00011400ff0677ac */ /* 0x000ea40008000800 */
[----:B--2---:R-:W-:Y:S02]  /*0260*/  MOV R47, UR6 ;  /* 0x00000006002f7c02 */ /* 0x004fe40008000f00 */
.L_x_2:
[----:B------:R-:W-:Y:S01]  /*0270*/  IMAD.U32 R0, RZ, RZ, UR10 ;  /* 0x0000000aff007e24 */ /* 0x000fe2000f8e00ff */
[----:B------:R-:W-:Y:S04]  /*0280*/  BSSY.RECONVERGENT B0, `(.L_x_4) ;  /* 0x000000c000007945 */ /* 0x000fe80003800200 */
[C---:B------:R-:W-:Y:S02]  /*0290*/  ISETP.NE.OR P2, PT, R0.reuse, 0x1, !P0 ;  /* 0x000000010000780c */ /* 0x040fe40004745670 */
[----:B------:R-:W-:-:S11]  /*02a0*/  ISETP.NE.OR P1, PT, R0, 0x3, !P0 ;  /* 0x000000030000780c */ /* 0x000fd60004725670 */
[----:B------:R-:W-:Y:S05]  /*02b0*/  @P2 BRA `(.L_x_5) ;  /* 0x0000000000202947 */ /* 0x000fea0003800000 */
[----:B------:R-:W3:Y:S02]  /*02c0*/  LDCU.64 UR6, c[0x0][0x348] ;  /* 0x00006900ff0677ac */ /* 0x000ee40008000a00 */
[----:B---3--:R-:W-:Y:S02]  /*02d0*/  UIADD3 UR12, UP1, UPT, UR6, 0x80, URZ ;  /* 0x00000080060c7890 */ /* 0x008fe4000ff3e0ff */
[----:B------:R-:W-:Y:S02]  /*02e0*/  UIADD3 UR6, UP0, UPT, UR6, 0x180, URZ ;  /* 0x0000018006067890 */ /* 0x000fe4000ff1e0ff */
[----:B------:R-:W-:Y:S02]  /*02f0*/  UIADD3.X UR13, UPT, UPT, URZ, UR7, URZ, UP1, !UPT ;  /* 0x00000007ff0d7290 */ /* 0x000fe40008ffe4ff */
[----:B------:R-:W-:-:S07]  /*0300*/  UIADD3.X UR7, UPT, UPT, URZ, UR7, URZ, UP0, !UPT ;  /* 0x00000007ff077290 */ /* 0x000fce00087fe4ff */
[----:B------:R3:W-:Y:S02]  /*0310*/  UTMACCTL.PF [UR12] ;  /* 0x000000000c0079b9 */ /* 0x0007e40008040000 */
[----:B------:R3:W-:Y:S02]  /*0320*/  UTMACCTL.PF [UR6] ;  /* 0x00000000060079b9 */ /* 0x0007e40008040000 */
[----:B---3--:R-:W-:Y:S01]  /*0330*/  NOP ;  /* 0x0000000000007918 */ /* 0x008fe20000000000 */
.L_x_5:
[----:B------:R-:W-:Y:S05]  /*0340*/  BSYNC.RECONVERGENT B0 ;  /* 0x0000000000007941 */ /* 0x000fea0003800200 */
.L_x_4:
[----:B------:R-:W-:Y:S04]  /*0350*/  BSSY.RECONVERGENT B0, `(.L_x_6) ;  /* 0x000000a000007945 */ /* 0x000fe80003800200 */
        /* <DEDUP_REMOVED lines=9> */
.L_x_7:
[----:B------:R-:W-:Y:S05]  /*03f0*/  BSYNC.RECONVERGENT B0 ;  /* 0x0000000000007941 */ /* 0x000fea0003800200 */
.L_x_6:
[----:B------:R-:W3:Y:S01]  /*0400*/  LDCU.64 UR6, c[0x0][0x888] ;  /* 0x00011100ff0677ac */ /* 0x000ee20008000a00 */
[----:B------:R-:W-:Y:S02]  /*0410*/  UISETP.EQ.U32.AND UP1, UPT, UR8, URZ, UPT ;  /* 0x000000ff0800728c */ /* 0x000fe4000bf22070 */
[----:B------:R-:W-:Y:S02]  /*0420*/  UPLOP3.LUT UP5, UPT, UPT, UPT, UPT, 0x40, 0x4 ;  /* 0x000000000004789c */ /* 0x000fe40003fae870 */
[----:B---3--:R-:W-:-:S04]  /*0430*/  UISETP.NE.U32.AND UP0, UPT, UR6, URZ, UPT ;  /* 0x000000ff0600728c */ /* 0x008fc8000bf05070 */
[----:B------:R-:W-:-:S04]  /*0440*/  UISETP.NE.AND.EX UP0, UPT, UR7, URZ, UPT, UP0 ;  /* 0x000000ff0700728c */ /* 0x000fc8000bf05300 */
[----:B------:R-:W-:-:S04]  /*0450*/  UISETP.EQ.OR.EX UP3, UPT, UR9, URZ, !UP0, UP1 ;  /* 0x000000ff0900728c */ /* 0x000fc8000c762710 */
[----:B------:R-:W-:-:S05]  /*0460*/  UP2UR UR51, UPR, URZ, 0x8 ;  /* 0x00000008ff337883 */ /* 0x000fca0008000000 */
[----:B------:R-:W-:Y:S07]  /*0470*/  BRA.U !UP3, `(.L_x_8) ;  /* 0x000000010b147547 */ /* 0x000fee000b800000 */
[----:B------:R-:W-:Y:S01]  /*0480*/  PLOP3.LUT P2, PT, PT, PT, UP2, 0x80, 0x8 ;  /* 0x000000000008781c */ /* 0x000fe20003f4f028 */
[----:B------:R-:W-:-:S12]  /*0490*/  UPLOP3.LUT UP5, UPT, UPT, UPT, UP0, 0x40, 0x4 ;  /* 0x000000000004789c */ /* 0x000fd80003fae800 */
[----:B-----5:R-:W-:-:S13]  /*04a0*/  @!P2 FSETP.EQ.AND P1, PT, R49, RZ, PT ;  /* 0x000000ff3100a20b */ /* 0x020fda0003f22000 */
[----:B------:R-:W-:Y:S01]  /*04b0*/  @!P2 VOTEU.ANY UP1, P1 ;  /* 0x0000000000ffa886 */ /* 0x000fe20000820100 */
[----:B------:R-:W-:-:S11]  /*04c0*/  @!UP2 UPLOP3.LUT UP5, UPT, UPT, UPT, UP1, 0x80, 0x8 ;  /* 0x000000000008a89c */ /* 0x000fd60003faf010 */
.L_x_8:
[----:B------:R-:W3:Y:S01]  /*04d0*/  SHFL.IDX PT, R0, R100, RZ, 0x1f ;  /* 0x00001fff64007589 */ /* 0x000ee200000e0000 */
[----:B------:R-:W-:-:S04]  /*04e0*/  UISETP.NE.AND UP1, UPT, UR10, 0x2, UPT ;  /* 0x000000020a00788c */ /* 0x000fc8000bf25270 */
[----:B------:R-:W-:Y:S02]  /*04f0*/  UISETP.EQ.AND UP2, UPT, UR5, URZ, !UP1 ;  /* 0x000000ff0500728c */ /* 0x000fe4000cf42270 */
[----:B------:R-:W-:-:S04]  /*0500*/  USEL UR7, URZ, 0x1, UP1 ;  /* 0x00000001ff077887 */ /* 0x000fc80008800000 */
[----:B------:R-:W-:Y:S02]  /*0510*/  PLOP3.LUT P5, PT, P0, PT, UP2, 0x80, 0x8 ;  /* 0x000000000008781c */ /* 0x000fe400007af028 */
[----:B---3--:R-:W-:-:S13]  /*0520*/  ISETP.NE.AND P1, PT, R0, RZ, PT ;  /* 0x000000ff0000720c */ /* 0x008fda0003f25270 */
[----:B------:R-:W-:Y:S05]  /*0530*/  @P1 BRA `(.L_x_9) ;  /* 0x0000000000801947 */ /* 0x000fea0003800000 */
[----:B------:R-:W-:Y:S01]  /*0540*/  ELECT P1, URZ, PT ;  /* 0x0000000000ff782f */ /* 0x000fe20003820000 */
[----:B------:R-:W-:-:S12]  /*0550*/  BSSY.RECONVERGENT B0, `(.L_x_9) ;  /* 0x000001e000007945 */ /* 0x000fd80003800200 */
[----:B------:R-:W-:Y:S05]  /*0560*/  @!P1 BRA `(.L_x_10) ;  /* 0x0000000000709947 */ /* 0x000fea0003800000 */
[----:B------:R-:W-:Y:S01]  /*0570*/  UMOV UR8, 0x400 ;  /* 0x0000040000087882 */ /* 0x000fe20000000000 */
[----:B------:R-:W-:Y:S01]  /*0580*/  UMOV UR6, 0x1 ;  /* 0x0000000100067882 */ /* 0x000fe20000000000 */
[----:B------:R-:W-:Y:S02]  /*0590*/  ULEA UR8, UR37, UR8, 0x18 ;  /* 0x0000000825087291 */ /* 0x000fe4000f8ec0ff */
[----:B------:R-:W-:-:S04]  /*05a0*/  UIADD3 UR12, UPT, UPT, -UR6, 0x100000, URZ ;  /* 0x00100000060c7890 */ /* 0x000fc8000fffe1ff */
[----:B------:R-:W-:Y:S02]  /*05b0*/  USHF.L.U32 UR13, UR12, 0xb, URZ ;  /* 0x0000000b0c0d7899 */ /* 0x000fe400080006ff */
[----:B------:R-:W-:Y:S01]  /*05c0*/  USHF.L.U32 UR12, UR12, 0x1, URZ ;  /* 0x000000010c0c7899 */ /* 0x000fe200080006ff */
[----:B------:R-:W3:Y:S11]  /*05d0*/  FENCE.VIEW.ASYNC.S ;  /* 0x00000000000073c6 */ /* 0x000ef60000000000 */
[----:B---3--:R3:W4:Y:S01]  /*05e0*/  SYNCS.EXCH.64 URZ, [UR8], UR12 ;  /* 0x0000000c08ff75b2 */ /* 0x0087220008000100 */
[----:B------:R3:W1:Y:S01]  /*05f0*/  SYNCS.EXCH.64 URZ, [UR8+0x50], UR12 ;  /* 0x0000500c08ff75b2 */ /* 0x0006620008000100 */
        /* <DEDUP_REMOVED lines=17> */
[----:B------:R3:W1:Y:S02]  /*0710*/  SYNCS.EXCH.64 URZ, [UR8+0x98], UR12 ;  /* 0x0000980c08ff75b2 */ /* 0x0006640008000100 */
[----:B---3--:R-:W-:Y:S01]  /*0720*/  NOP ;  /* 0x0000000000007918 */ /* 0x008fe20000000000 */
.L_x_10:
[----:B------:R-:W-:Y:S05]  /*0730*/  BSYNC.RECONVERGENT B0 ;  /* 0x0000000000007941 */ /* 0x000fea0003800200 */
.L_x_9:
[----:B------:R-:W3:Y:S01]  /*0740*/  SHFL.IDX PT, R0, R100, RZ, 0x1f ;  /* 0x00001fff64007589 */ /* 0x000ee200000e0000 */
[----:B------:R-:W-:Y:S01]  /*0750*/  NOP ;  /* 0x0000000000007918 */ /* 0x000fe20000000000 */
[----:B---3--:R-:W-:-:S13]  /*0760*/  ISETP.NE.AND P1, PT, R0, 0x1, PT ;  /* 0x000000010000780c */ /* 0x008fda0003f25270 */
[----:B------:R-:W-:Y:S05]  /*0770*/  @P1 BRA `(.L_x_11) ;  /* 0x00000000004c1947 */ /* 0x000fea0003800000 */
[----:B------:R-:W-:Y:S01]  /*0780*/  UMOV UR9, 0x400 ;  /* 0x0000040000097882 */ /* 0x000fe20000000000 */
[----:B------:R-:W-:Y:S01]  /*0790*/  UMOV UR8, 0x20 ;  /* 0x0000002000087882 */ /* 0x000fe20000000000 */
[----:B------:R-:W-:Y:S01]  /*07a0*/  UMOV UR6, 0x80 ;  /* 0x0000008000067882 */ /* 0x000fe20000000000 */
[----:B------:R-:W-:Y:S02]  /*07b0*/  ULEA UR9, UR37, UR9, 0x18 ;  /* 0x0000000925097291 */ /* 0x000fe4000f8ec0ff */
[----:B------:R-:W-:-:S04]  /*07c0*/  UIADD3 UR12, UPT, UPT, -UR8, 0x100000, URZ ;  /* 0x00100000080c7890 */ /* 0x000fc8000fffe1ff */
[----:B------:R-:W-:Y:S02]  /*07d0*/  USHF.L.U32 UR13, UR12, 0xb, URZ ;  /* 0x0000000b0c0d7899 */ /* 0x000fe400080006ff */
[----:B------:R-:W-:Y:S02]  /*07e0*/  USHF.L.U32 UR12, UR12, 0x1, URZ ;  /* 0x000000010c0c7899 */ /* 0x000fe400080006ff */
[----:B------:R-:W-:-:S04]  /*07f0*/  UIADD3 UR14, UPT, UPT, -UR6, 0x100000, URZ ;  /* 0x00100000060e7890 */ /* 0x000fc8000fffe1ff */
[----:B------:R-:W-:Y:S02]  /*0800*/  USHF.L.U32 UR15, UR14, 0xb, URZ ;  /* 0x0000000b0e0f7899 */ /* 0x000fe400080006ff */
[----:B------:R-:W-:Y:S01]  /*0810*/  USHF.L.U32 UR14, UR14, 0x1, URZ ;  /* 0x000000010e0e7899 */ /* 0x000fe200080006ff */
[----:B------:R-:W-:Y:S01]  /*0820*/  ELECT P1, URZ, PT ;  /* 0x0000000000ff782f */ /* 0x000fe20003820000 */
[----:B------:R-:W3:Y:S02]  /*0830*/  FENCE.VIEW.ASYNC.S ;  /* 0x00000000000073c6 */ /* 0x000ee40000000000 */
[----:B---3--:R3:W1:Y:S08]  /*0840*/  SYNCS.EXCH.64 URZ, [UR9+0xa0], UR12 ;  /* 0x0000a00c09ff75b2 */ /* 0x0086700008000100 */
[----:B------:R3:W1:Y:S01]  /*0850*/  SYNCS.EXCH.64 URZ, [UR9+0xb8], UR14 ;  /* 0x0000b80e09ff75b2 */ /* 0x0006620008000100 */
[----:B------:R3:W1:Y:S01]  /*0860*/  SYNCS.EXCH.64 URZ, [UR9+0xa8], UR12 ;  /* 0x0000a80c09ff75b2 */ /* 0x0006620008000100 */
[----:B------:R3:W1:Y:S01]  /*0870*/  SYNCS.EXCH.64 URZ, [UR9+0xc0], UR14 ;  /* 0x0000c00e09ff75b2 */ /* 0x0006620008000100 */
[----:B------:R3:W1:Y:S01]  /*0880*/  SYNCS.EXCH.64 URZ, [UR9+0xb0], UR12 ;  /* 0x0000b00c09ff75b2 */ /* 0x0006620008000100 */
[----:B------:R3:W1:Y:S01]  /*0890*/  SYNCS.EXCH.64 URZ, [UR9+0xc8], UR14 ;  /* 0x0000c80e09ff75b2 */ /* 0x0006620008000100 */
[----:B------:R-:W-:Y:S01]  /*08a0*/  NOP ;  /* 0x0000000000007918 */ /* 0x000fe20000000000 */
.L_x_11:
[----:B------:R-:W2:Y:S01]  /*08b0*/  SHFL.IDX PT, R0, R100, RZ, 0x1f ;  /* 0x00001fff64007589 */ /* 0x000ea200000e0000 */
[----:B------:R-:W-:Y:S01]  /*08c0*/  NOP ;  /* 0x0000000000007918 */ /* 0x000fe20000000000 */
[----:B--2---:R-:W-:-:S13]  /*08d0*/  ISETP.NE.AND P1, PT, R0, 0x3, PT ;  /* 0x000000030000780c */ /* 0x004fda0003f25270 */
[----:B------:R-:W-:Y:S05]  /*08e0*/  @P1 BRA `(.L_x_12) ;  /* 0x00000000002c1947 */ /* 0x000fea0003800000 */
[----:B------:R-:W-:Y:S01]  /*08f0*/  UMOV UR8, 0x400 ;  /* 0x0000040000087882 */ /* 0x000fe20000000000 */
[----:B------:R-:W-:Y:S01]  /*0900*/  UMOV UR6, 0x20 ;  /* 0x0000002000067882 */ /* 0x000fe20000000000 */
[----:B------:R-:W-:Y:S02]  /*0910*/  ULEA UR8, UR37, UR8, 0x18 ;  /* 0x0000000825087291 */ /* 0x000fe4000f8ec0ff */
[----:B---3--:R-:W-:-:S04]  /*0920*/  UIADD3 UR12, UPT, UPT, -UR6, 0x100000, URZ ;  /* 0x00100000060c7890 */ /* 0x008fc8000fffe1ff */
[----:B------:R-:W-:Y:S02]  /*0930*/  USHF.L.U32 UR13, UR12, 0xb, URZ ;  /* 0x0000000b0c0d7899 */ /* 0x000fe400080006ff */
[----:B------:R-:W-:Y:S01]  /*0940*/  USHF.L.U32 UR12, UR12, 0x1, URZ ;  /* 0x000000010c0c7899 */ /* 0x000fe200080006ff */
[----:B------:R-:W-:Y:S01]  /*0950*/  ELECT P1, URZ, PT ;  /* 0x0000000000ff782f */ /* 0x000fe20003820000 */
[----:B------:R-:W2:Y:S10]  /*0960*/  FENCE.VIEW.ASYNC.S ;  /* 0x00000000000073c6 */ /* 0x000eb40000000000 */
[----:B--2---:R2:W3:Y:S01]  /*0970*/  SYNCS.EXCH.64 URZ, [UR8+0xd0], UR12 ;  /* 0x0000d00c08ff75b2 */ /* 0x0044e20008000100 */
[----:B------:R2:W1:Y:S01]  /*0980*/  SYNCS.EXCH.64 URZ, [UR8+0xd8], UR12 ;  /* 0x0000d80c08ff75b2 */ /* 0x0004620008000100 */
[----:B------:R-:W-:Y:S01]  /*0990*/  NOP ;  /* 0x0000000000007918 */ /* 0x000fe20000000000 */
.L_x_12:
[----:B------:R-:W4:Y:S01]  /*09a0*/  SHFL.IDX PT, R0, R100, RZ, 0x1f ;  /* 0x00001fff64007589 */ /* 0x000f2200000e0000 */
[----:B------:R-:W-:Y:S01]  /*09b0*/  NOP ;  /* 0x0000000000007918 */ /* 0x000fe20000000000 */
[----:B----4-:R-:W-:-:S13]  /*09c0*/  ISETP.NE.AND P1, PT, R0, 0x4, PT ;  /* 0x000000040000780c */ /* 0x010fda0003f25270 */
[----:B------:R-:W-:Y:S05]  /*09d0*/  @P1 BRA `(.L_x_13) ;  /* 0x0000000000481947 */ /* 0x000fea0003800000 */
[----:B---3--:R-:W-:Y:S01]  /*09e0*/  UMOV UR9, 0x1a0 ;  /* 0x000001a000097882 */ /* 0x008fe20000000000 */
[----:B--2---:R-:W-:Y:S01]  /*09f0*/  UMOV UR8, 0x400 ;  /* 0x0000040000087882 */ /* 0x004fe20000000000 */
[----:B------:R-:W-:Y:S01]  /*0a00*/  USEL UR9, UR9, 0x1e0, UP5 ;  /* 0x000001e009097887 */ /* 0x000fe2000a800000 */
        /* <DEDUP_REMOVED lines=9> */
[----:B------:R-:W2:Y:S02]  /*0aa0*/  FENCE.VIEW.ASYNC.S ;  /* 0x00000000000073c6 */ /* 0x000ea40000000000 */
[----:B--2---:R4:W2:Y:S08]  /*0ab0*/  SYNCS.EXCH.64 URZ, [UR8+0xe0], UR12 ;  /* 0x0000e00c08ff75b2 */ /* 0x0048b00008000100 */
[----:B------:R4:W3:Y:S01]  /*0ac0*/  SYNCS.EXCH.64 URZ, [UR8+0xf0], UR14 ;  /* 0x0000f00e08ff75b2 */ /* 0x0008e20008000100 */
[----:B------:R4:W1:Y:S01]  /*0ad0*/  SYNCS.EXCH.64 URZ, [UR8+0xe8], UR12 ;  /* 0x0000e80c08ff75b2 */ /* 0x0008620008000100 */
[----:B------:R4:W1:Y:S02]  /*0ae0*/  SYNCS.EXCH.64 URZ, [UR8+0xf8], UR14 ;  /* 0x0000f80e08ff75b2 */ /* 0x0008640008000100 */
[----:B----4-:R-:W-:Y:S01]  /*0af0*/  NOP ;  /* 0x0000000000007918 */ /* 0x010fe20000000000 */
.L_x_13:
[----:B------:R-:W4:Y:S01]  /*0b00*/  SHFL.IDX PT, R0, R100, RZ, 0x1f ;  /* 0x00001fff64007589 */ /* 0x000f2200000e0000 */
[----:B------:R-:W-:Y:S01]  /*0b10*/  NOP ;  /* 0x0000000000007918 */ /* 0x000fe20000000000 */
[----:B----4-:R-:W-:-:S13]  /*0b20*/  ISETP.NE.AND P1, PT, R0, 0x5, PT ;  /* 0x000000050000780c */ /* 0x010fda0003f25270 */
[----:B------:R-:W-:Y:S05]  /*0b30*/  @P1 BRA `(.L_x_14) ;  /* 0x0000000000541947 */ /* 0x000fea0003800000 */
[----:B---3--:R-:W-:Y:S01]  /*0b40*/  UMOV UR9, 0x400 ;  /* 0x0000040000097882 */ /* 0x008fe20000000000 */
[----:B--2---:R-:W-:Y:S01]  /*0b50*/  UMOV UR8, 0x1 ;  /* 0x0000000100087882 */ /* 0x004fe20000000000 */
        /* <DEDUP_REMOVED lines=13> */
[----:B------:R4:W1:Y:S01]  /*0c30*/  SYNCS.EXCH.64 URZ, [UR9+0x128], UR14 ;  /* 0x0001280e09ff75b2 */ /* 0x0008620008000100 */
[----:B------:R4:W1:Y:S01]  /*0c40*/  SYNCS.EXCH.64 URZ, [UR9+0x110], UR12 ;  /* 0x0001100c09ff75b2 */ /* 0x0008620008000100 */
[----:B------:R4:W1:Y:S01]  /*0c50*/  SYNCS.EXCH.64 URZ, [UR9+0x130], UR14 ;  /* 0x0001300e09ff75b2 */ /* 0x0008620008000100 */
[----:B------:R4:W1:Y:S01]  /*0c60*/  SYNCS.EXCH.64 URZ, [UR9+0x118], UR12 ;  /* 0x0001180c09ff75b2 */ /* 0x0008620008000100 */
[----:B------:R4:W1:Y:S02]  /*0c70*/  SYNCS.EXCH.64 URZ, [UR9+0x138], UR14 ;  /* 0x0001380e09ff75b2 */ /* 0x0008640008000100 */
[----:B----4-:R-:W-:Y:S01]  /*0c80*/  NOP ;  /* 0x0000000000007918 */ /* 0x010fe20000000000 */
.L_x_14:
[----:B------:R-:W4:Y:S01]  /*0c90*/  SHFL.IDX PT, R0, R100, RZ, 0x1f ;  /* 0x00001fff64007589 */ /* 0x000f2200000e0000 */
[----:B------:R-:W-:Y:S01]  /*0ca0*/  ISETP.NE.OR P0, PT, RZ, UR10, !P0 ;  /* 0x0000000aff007c0c */ /* 0x000fe2000c705670 */
[----:B------:R-:W-:Y:S01]  /*0cb0*/  NOP ;  /* 0x0000000000007918 */ /* 0x000fe20000000000 */
[----:B----4-:R-:W-:-:S13]  /*0cc0*/  ISETP.NE.AND P1, PT, R0, 0x3, PT ;  /* 0x000000030000780c */ /* 0x010fda0003f25270 */
[----:B------:R-:W-:Y:S05]  /*0cd0*/  @P1 BRA `(.L_x_15) ;  /* 0x0000000000341947 */ /* 0x000fea0003800000 */
[----:B--2---:R-:W-:Y:S01]  /*0ce0*/  UMOV UR8, 0x400 ;  /* 0x0000040000087882 */ /* 0x004fe20000000000 */
[----:B------:R-:W-:Y:S01]  /*0cf0*/  UMOV UR6, 0x20 ;  /* 0x0000002000067882 */ /* 0x000fe20000000000 */
[----:B------:R-:W-:Y:S02]  /*0d00*/  ULEA UR8, UR37, UR8, 0x18 ;  /* 0x0000000825087291 */ /* 0x000fe4000f8ec0ff */
[----:B---3--:R-:W-:-:S04]  /*0d10*/  UIADD3 UR12, UPT, UPT, -UR6, 0x100000, URZ ;  /* 0x00100000060c7890 */ /* 0x008fc8000fffe1ff */
[----:B------:R-:W-:Y:S02]  /*0d20*/  USHF.L.U32 UR13, UR12, 0xb, URZ ;  /* 0x0000000b0c0d7899 */ /* 0x000fe400080006ff */
[----:B------:R-:W-:Y:S01]  /*0d30*/  USHF.L.U32 UR12, UR12, 0x1, URZ ;  /* 0x000000010c0c7899 */ /* 0x000fe200080006ff */
[----:B------:R-:W-:Y:S01]  /*0d40*/  ELECT P1, URZ, PT ;  /* 0x0000000000ff782f */ /* 0x000fe20003820000 */
[----:B------:R-:W2:Y:S10]  /*0d50*/  FENCE.VIEW.ASYNC.S ;  /* 0x00000000000073c6 */ /* 0x000eb40000000000 */
[----:B--2---:R4:W2:Y:S01]  /*0d60*/  SYNCS.EXCH.64 URZ, [UR8+0x140], UR12 ;  /* 0x0001400c08ff75b2 */ /* 0x0048a20008000100 */
[----:B------:R4:W3:Y:S01]  /*0d70*/  SYNCS.EXCH.64 URZ, [UR8+0x150], UR12 ;  /* 0x0001500c08ff75b2 */ /* 0x0008e20008000100 */
[----:B------:R4:W1:Y:S01]  /*0d80*/  SYNCS.EXCH.64 URZ, [UR8+0x148], UR12 ;  /* 0x0001480c08ff75b2 */ /* 0x0008620008000100 */
[----:B------:R4:W1:Y:S02]  /*0d90*/  SYNCS.EXCH.64 URZ, [UR8+0x158], UR12 ;  /* 0x0001580c08ff75b2 */ /* 0x0008640008000100 */
[----:B----4-:R-:W-:Y:S01]  /*0da0*/  NOP ;  /* 0x0000000000007918 */ /* 0x010fe20000000000 */
.L_x_15:
[----:B------:R-:W-:Y:S01]  /*0db0*/  VOTEU.ALL UP1, P0 ;  /* 0x0000000000ff7886 */ /* 0x000fe20000020000 */
[----:B--2---:R-:W2:Y:S01]  /*0dc0*/  LDCU UR8, c[0x0][0x36c] ;  /* 0x00006d80ff0877ac */ /* 0x004ea20008000800 */
[----:B------:R-:W-:Y:S01]  /*0dd0*/  NOP ;  /* 0x0000000000007918 */ /* 0x000fe20000000000 */
[----:B------:R-:W-:Y:S01]  /*0de0*/  LOP3.LUT R10, R101, 0x1f, RZ, 0xc0, !PT ;  /* 0x0000001f650a7812 */ /* 0x000fe200078ec0ff */
[----:B---3--:R-:W-:Y:S01]  /*0df0*/  UMOV UR12, 0x20 ;  /* 0x00000020000c7882 */ /* 0x008fe20000000000 */
[----:B------:R-:W-:Y:S01]  /*0e00*/  @!UP1 UMOV UR6, 0x400 ;  /* 0x0000040000069882 */ /* 0x000fe20000000000 */
[----:B------:R-:W-:-:S04]  /*0e10*/  @!UP1 UIADD3 UR12, UPT, UPT, -UR12, 0x100000, URZ ;  /* 0x001000000c0c9890 */ /* 0x000fc8000fffe1ff */
[----:B------:R-:W-:Y:S02]  /*0e20*/  @!UP1 USHF.L.U32 UR13, UR12, 0xb, URZ ;  /* 0x0000000b0c0d9899 */ /* 0x000fe400080006ff */
[----:B------:R-:W-:Y:S02]  /*0e30*/  @!UP1 USHF.L.U32 UR12, UR12, 0x1, URZ ;  /* 0x000000010c0c9899 */ /* 0x000fe400080006ff */
[----:B------:R-:W-:Y:S01]  /*0e40*/  @!UP1 ULEA UR6, UR37, UR6, 0x18 ;  /* 0x0000000625069291 */ /* 0x000fe2000f8ec0ff */
[----:B------:R-:W-:Y:S01]  /*0e50*/  VOTEU.ALL UP1, P0 ;  /* 0x0000000000ff7886 */ /* 0x000fe20000020000 */
[----:B------:R-:W-:Y:S01]  /*0e60*/  UISETP.NE.AND UP4, UPT, UR10, URZ, UPT ;  /* 0x000000ff0a00728c */ /* 0x000fe2000bf85270 */
[----:B------:R-:W3:Y:S09]  /*0e70*/  FENCE.VIEW.ASYNC.S ;  /* 0x00000000000073c6 */ /* 0x000ef20000000000 */
[----:B---3--:R3:W4:Y:S01]  /*0e80*/  @!UP1 SYNCS.EXCH.64 URZ, [UR6+0x160], UR12 ;  /* 0x0001600c06ff95b2 */ /* 0x0087220008000100 */
[----:B--2---:R-:W-:-:S09]  /*0e90*/  UISETP.EQ.U32.AND UP1, UPT, UR8, 0x1, UPT ;  /* 0x000000010800788c */ /* 0x004fd2000bf22070 */
[----:B------:R-:W-:Y:S05]  /*0ea0*/  BRA.U !UP1, `(.L_x_16) ;  /* 0x0000000109087547 */ /* 0x000fea000b800000 */
[----:B-1--4-:R-:W-:Y:S01]  /*0eb0*/  UCGABAR_ARV ;  /* 0x00000000000079c7 */ /* 0x012fe20008000000 */
[----:B------:R-:W-:Y:S05]  /*0ec0*/  BRA `(.L_x_17) ;  /* 0x0000000000047947 */ /* 0x000fea0003800000 */
.L_x_16:
[----:B-1--4-:R-:W-:Y:S01]  /*0ed0*/  NOP ;  /* 0x0000000000007918 */ /* 0x012fe20000000000 */
.L_x_17:
[----:B------:R-:W1:Y:S01]  /*0ee0*/  S2R R15, SR_CTAID.Y ;  /* 0x00000000000f7919 */ /* 0x000e620000002600 */
[----:B------:R-:W-:-:S05]  /*0ef0*/  CS2R.32 R95, SR_CgaSize ;  /* 0x00000000005f7805 */ /* 0x000fca0000008a00 */
[----:B------:R-:W-:-:S05]  /*0f00*/  IMAD R95, R95, -0xa0, RZ ;  /* 0xffffff605f5f7824 */ /* 0x000fca00078e02ff */
[----:B---3--:R-:W-:-:S14]  /*0f10*/  R2UR UR6, R95 ;  /* 0x000000005f0672ca */ /* 0x008fdc00000e0000 */
[----:B------:R-:W2:Y:S01]  /*0f20*/  LDCU UR6, c[0x0][UR6+0x2b4] ;  /* 0x00005680060677ac */ /* 0x000ea20008000800 */
[----:B------:R-:W-:-:S05]  /*0f30*/  CS2R.32 R0, SR_CgaSize ;  /* 0x0000000000007805 */ /* 0x000fca0000008a00 */
[----:B------:R-:W-:-:S06]  /*0f40*/  IMAD R0, R0, -0xa0, RZ ;  /* 0xffffff6000007824 */ /* 0x000fcc00078e02ff */
[----:B------:R-:W3:Y:S01]  /*0f50*/  LDC R0, c[0x0][R0+0x2a4] ;  /* 0x0000a90000007b82 */ /* 0x000ee20000000800 */
[----:B------:R-:W-:Y:S01]  /*0f60*/  PRMT R8, RZ, 0x7610, R8 ;  /* 0x00007610ff087816 */ /* 0x000fe20000000008 */
[----:B------:R-:W4:Y:S01]  /*0f70*/  S2R R9, SR_CTAID.X ;  /* 0x0000000000097919 */ /* 0x000f220000002500 */
[----:B------:R-:W-:-:S05]  /*0f80*/  CS2R.32 R95, SR_CgaSize ;  /* 0x00000000005f7805 */ /* 0x000fca0000008a00 */
[----:B------:R-:W-:-:S05]  /*0f90*/  IMAD R95, R95, -0xa0, RZ ;  /* 0xffffff605f5f7824 */ /* 0x000fca00078e02ff */
[----:B------:R-:W-:-:S14]  /*0fa0*/  R2UR UR8, R95 ;  /* 0x000000005f0872ca */ /* 0x000fdc00000e0000 */
[----:B------:R-:W3:Y:S01]  /*0fb0*/  LDCU UR8, c[0x0][UR8+0x2b0] ;  /* 0x00005600080877ac */ /* 0x000ee20008000800 */
[----:B------:R-:W-:Y:S01]  /*0fc0*/  UISETP.NE.AND UP2, UPT, UR10, 0x2, UPT ;  /* 0x000000020a00788c */ /* 0x000fe2000bf45270 */
[----:B------:R-:W2:Y:S01]  /*0fd0*/  LDC R11, c[0x0][0xb24] ;  /* 0x0002c900ff0b7b82 */ /* 0x000ea20000000800 */
[----:B------:R-:W-:-:S05]  /*0fe0*/  CS2R.32 R2, SR_CgaSize ;  /* 0x0000000000027805 */ /* 0x000fca0000008a00 */
[----:B------:R-:W-:-:S06]  /*0ff0*/  IMAD R2, R2, -0xa0, RZ ;  /* 0xffffff6002027824 */ /* 0x000fcc00078e02ff */
[----:B------:R-:W3:Y:S08]  /*1000*/  LDC R2, c[0x0][R2+0x2a0] ;  /* 0x0000a80002027b82 */ /* 0x000ef00000000800 */
[----:B------:R-:W3:Y:S01]  /*1010*/  LDC R40, c[0x0][0xb24] ;  /* 0x0002c900ff287b82 */ /* 0x000ee20000000800 */
[----:B-1----:R-:W-:-:S07]  /*1020*/  I2FP.F32.U32 R94, R15 ;  /* 0x0000000f005e7245 */ /* 0x002fce0000201000 */
[----:B------:R-:W1:Y:S01]  /*1030*/  S2UR UR36, SR_CTAID.Z ;  /* 0x00000000002479c3 */ /* 0x000e620000002700 */
[----:B--2---:R-:W-:Y:S01]  /*1040*/  ISETP.GE.AND P0, PT, R11, 0x1, PT ;  /* 0x000000010b00780c */ /* 0x004fe20003f06270 */
[----:B----4-:R-:W-:Y:S01]  /*1050*/  IMAD.MOV.U32 R14, RZ, RZ, R9 ;  /* 0x000000ffff0e7224 */ /* 0x010fe200078e0009 */
[----:B------:R-:W-:Y:S01]  /*1060*/  I2FP.F32.U32 R95, R9 ;  /* 0x00000009005f7245 */ /* 0x000fe20000201000 */
[----:B------:R-:W-:Y:S01]  /*1070*/  FMUL R94, R94, UR6 ;  /* 0x000000065e5e7c20 */ /* 0x000fe20008400000 */
[----:B------:R-:W2:Y:S03]  /*1080*/  LDCU UR6, c[0x0][0xb30] ;  /* 0x00016600ff0677ac */ /* 0x000ea60008000800 */
[----:B---3--:R-:W-:Y:S02]  /*1090*/  FMUL R95, R95, UR8 ;  /* 0x000000085f5f7c20 */ /* 0x008fe40008400000 */
[----:B------:R-:W3:Y:S08]  /*10a0*/  F2I.U32.TRUNC.NTZ R94, R94 ;  /* 0x0000005e005e7305 */ /* 0x000ef0000020f000 */
[----:B------:R-:W4:Y:S01]  /*10b0*/  F2I.U32.TRUNC.NTZ R95, R95 ;  /* 0x0000005f005f7305 */ /* 0x000f22000020f000 */
[----:B--2---:R-:W-:Y:S01]  /*10c0*/  UISETP.NE.AND UP3, UPT, UR6, 0x1, UPT ;  /* 0x000000010600788c */ /* 0x004fe2000bf65270 */
[----:B---3--:R-:W-:-:S05]  /*10d0*/  IADD3 R94, PT, PT, -R94, RZ, RZ ;  /* 0x000000ff5e5e7210 */ /* 0x008fca0007ffe1ff */
[----:B------:R-:W-:Y:S01]  /*10e0*/  IMAD R94, R0, R94, R15 ;  /* 0x0000005e005e7224 */ /* 0x000fe200078e020f */
[----:B------:R-:W-:Y:S01]  /*10f0*/  PRMT R0, RZ, 0x7610, R0 ;  /* 0x00007610ff007816 */ /* 0x000fe20000000000 */
[----:B----4-:R-:W-:-:S04]  /*1100*/  IMAD.MOV R95, RZ, RZ, -R95 ;  /* 0x000000ffff5f7224 */ /* 0x010fc800078e0a5f */
[----:B------:R-:W-:Y:S01]  /*1110*/  IMAD R95, R2, R95, R9 ;  /* 0x0000005f025f7224 */ /* 0x000fe200078e0209 */
[----:B-1----:R-:W-:Y:S06]  /*1120*/  BRA.U UP4, `(.L_x_18) ;  /* 0x0000000104247547 */ /* 0x002fec000b800000 */
[----:B------:R-:W-:Y:S01]  /*1130*/  ISETP.NE.AND P1, PT, R94, RZ, PT ;  /* 0x000000ff5e00720c */ /* 0x000fe20003f25270 */
[----:B------:R-:W-:Y:S01]  /*1140*/  IMAD.MOV.U32 R0, RZ, RZ, 0x3 ;  /* 0x00000003ff007424 */ /* 0x000fe200078e00ff */
[C---:B------:R-:W-:Y:S02]  /*1150*/  LOP3.LUT R2, R95.reuse, 0xfffffffe, RZ, 0xc0, !PT ;  /* 0xfffffffe5f027812 */ /* 0x040fe400078ec0ff */
[----:B------:R-:W-:Y:S02]  /*1160*/  ISETP.LT.U32.OR P1, PT, R95, 0x2, !P1 ;  /* 0x000000025f00780c */ /* 0x000fe40004f21470 */
[----:B------:R-:W-:Y:S02]  /*1170*/  SHF.L.U32 R0, R0, R2, RZ ;  /* 0x0000000200007219 */ /* 0x000fe400000006ff */
[----:B------:R-:W-:Y:S02]  /*1180*/  SEL R4, RZ, 0x1, !P1 ;  /* 0x00000001ff047807 */ /* 0x000fe40004800000 */
[----:B------:R-:W-:-:S05]  /*1190*/  SEL R3, RZ, 0x2, !P1 ;  /* 0x00000002ff037807 */ /* 0x000fca0004800000 */
[----:B------:R-:W-:-:S05]  /*11a0*/  IMAD.IADD R3, R4, 0x1, R3 ;  /* 0x0000000104037824 */ /* 0x000fca00078e0203 */
[----:B------:R-:W-:Y:S02]  /*11b0*/  PRMT R8, R3, 0x7610, R8 ;  /* 0x0000761003087816 */ /* 0x000fe40000000008 */
.L_x_18:
[----:B------:R-:W-:Y:S05]  /*11c0*/  @!P0 BRA `(.L_x_19) ;  /* 0x0000000000b88947 */ /* 0x000fea0003800000 */
[----:B------:R-:W1:Y:S01]  /*11d0*/  LDC.64 R4, c[0x0][0xb18] ;  /* 0x0002c600ff047b82 */ /* 0x000e620000000a00 */
[----:B------:R-:W-:-:S07]  /*11e0*/  ISETP.NE.AND P0, PT, R11, 0x1, PT ;  /* 0x000000010b00780c */ /* 0x000fce0003f05270 */
[----:B------:R-:W2:Y:S08]  /*11f0*/  LDC R14, c[0x0][0xb0c] ;  /* 0x0002c300ff0e7b82 */ /* 0x000eb00000000800 */
[----:B------:R-:W3:Y:S08]  /*1200*/  LDC R16, c[0x0][0x370] ;  /* 0x0000dc00ff107b82 */ /* 0x000ef00000000800 */
[----:B------:R-:W4:Y:S01]  /*1210*/  LDC R13, c[0x0][0x374] ;  /* 0x0000dd00ff0d7b82 */ /* 0x000f220000000800 */
[----:B-1----:R-:W-:-:S07]  /*1220*/  ISETP.NE.AND P1, PT, R4, 0x1, PT ;  /* 0x000000010400780c */ /* 0x002fce0003f25270 */
[----:B------:R-:W3:Y:S01]  /*1230*/  LDC.64 R6, c[0x0][0xb10] ;  /* 0x0002c400ff067b82 */ /* 0x000ee20000000a00 */
[----:B--2---:R-:W-:-:S07]  /*1240*/  ISETP.NE.AND P2, PT, R14, 0x1, PT ;  /* 0x000000010e00780c */ /* 0x004fce0003f45270 */
[----:B------:R-:W1:Y:S08]  /*1250*/  LDC R12, c[0x0][0xb20] ;  /* 0x0002c800ff0c7b82 */ /* 0x000e700000000800 */
[----:B------:R-:W2:Y:S01]  /*1260*/  LDC.64 R2, c[0x0][0xb28] ;  /* 0x0002ca00ff027b82 */ /* 0x000ea20000000a00 */
[----:B----4-:R-:W-:-:S04]  /*1270*/  IMAD.HI.U32 R17, R13, R5, RZ ;  /* 0x000000050d117227 */ /* 0x010fc800078e00ff */
[----:B------:R-:W-:-:S04]  /*1280*/  IMAD.HI.U32 R5, R15, R5, RZ ;  /* 0x000000050f057227 */ /* 0x000fc800078e00ff */
[----:B---3--:R-:W-:-:S05]  /*1290*/  IMAD.HI.U32 R18, R16, R6, RZ ;  /* 0x0000000610127227 */ /* 0x008fca00078e00ff */
[-C--:B------:R-:W-:Y:S01]  /*12a0*/  @P2 SHF.R.U32.HI R16, RZ, R7.reuse, R18 ;  /* 0x00000007ff102219 */ /* 0x080fe20000011612 */
[----:B------:R-:W-:Y:S01]  /*12b0*/  IMAD.HI.U32 R18, R9, R6, RZ ;  /* 0x0000000609127227 */ /* 0x000fe200078e00ff */
[-C--:B-1----:R-:W-:Y:S02]  /*12c0*/  @P1 SHF.R.U32.HI R13, RZ, R12.reuse, R17 ;  /* 0x0000000cff0d1219 */ /* 0x082fe40000011611 */
[----:B------:R-:W-:Y:S02]  /*12d0*/  SHF.R.U32.HI R5, RZ, R12, R5 ;  /* 0x0000000cff057219 */ /* 0x000fe40000011605 */
[----:B------:R-:W-:Y:S02]  /*12e0*/  SHF.R.U32.HI R18, RZ, R7, R18 ;  /* 0x00000007ff127219 */ /* 0x000fe40000011612 */
[----:B------:R-:W-:Y:S01]  /*12f0*/  SEL R5, R15, R5, !P1 ;  /* 0x000000050f057207 */ /* 0x000fe20004800000 */
[----:B--2---:R-:W-:Y:S01]  /*1300*/  IMAD.HI.U32 R17, R13, R2, RZ ;  /* 0x000000020d117227 */ /* 0x004fe200078e00ff */
[----:B------:R-:W-:-:S03]  /*1310*/  SEL R18, R9, R18, !P2 ;  /* 0x0000001209127207 */ /* 0x000fc60005000000 */
[----:B------:R-:W-:Y:S01]  /*1320*/  IMAD.HI.U32 R6, R16, R2, RZ ;  /* 0x0000000210067227 */ /* 0x000fe200078e00ff */
[----:B------:R-:W-:-:S04]  /*1330*/  @P0 SHF.R.U32.HI R13, RZ, R3, R17 ;  /* 0x00000003ff0d0219 */ /* 0x000fc80000011611 */
[----:B------:R-:W-:Y:S01]  /*1340*/  @P0 SHF.R.U32.HI R16, RZ, R3, R6 ;  /* 0x00000003ff100219 */ /* 0x000fe20000011606 */
[----:B------:R-:W-:-:S04]  /*1350*/  IMAD R13, R13, R11, RZ ;  /* 0x0000000b0d0d7224 */ /* 0x000fc800078e02ff */
[----:B------:R-:W-:Y:S01]  /*1360*/  IMAD R6, R16, R11, RZ ;  /* 0x0000000b10067224 */ /* 0x000fe200078e02ff */
[----:B------:R-:W-:-:S04]  /*1370*/  ISETP.GE.AND P1, PT, R5, R13, PT ;  /* 0x0000000d0500720c */ /* 0x000fc80003f26270 */
[----:B------:R-:W-:Y:S01]  /*1380*/  ISETP.GE.OR P1, PT, R18, R6, P1 ;  /* 0x000000061200720c */ /* 0x000fe20000f26670 */
[----:B------:R-:W-:-:S05]  /*1390*/  IMAD.HI.U32 R6, R5, R2, RZ ;  /* 0x0000000205067227 */ /* 0x000fca00078e00ff */
[----:B------:R-:W-:-:S04]  /*13a0*/  SHF.R.U32.HI R6, RZ, R3, R6 ;  /* 0x00000003ff067219 */ /* 0x000fc80000011606 */
[----:B------:R-:W-:-:S03]  /*13b0*/  SEL R6, R5, R6, !P0 ;  /* 0x0000000605067207 */ /* 0x000fc60004000000 */
[----:B------:R-:W-:Y:S01]  /*13c0*/  @!P1 IMAD.HI.U32 R7, R18, R2, RZ ;  /* 0x0000000212079227 */ /* 0x000fe200078e00ff */
[----:B------:R-:W-:-:S04]  /*13d0*/  IADD3 R2, PT, PT, -R6, RZ, RZ ;  /* 0x000000ff06027210 */ /* 0x000fc80007ffe1ff */
[----:B------:R-:W-:Y:S01]  /*13e0*/  @!P1 SHF.R.U32.HI R3, RZ, R3, R7 ;  /* 0x00000003ff039219 */ /* 0x000fe20000011607 */
[----:B------:R-:W-:Y:S01]  /*13f0*/  IMAD R2, R11, R2, R5 ;  /* 0x000000020b027224 */ /* 0x000fe200078e0205 */
[----:B------:R-:W-:Y:S02]  /*1400*/  IADD3 R7, PT, PT, -R5, RZ, RZ ;  /* 0x000000ff05077210 */ /* 0x000fe40007ffe1ff */
[----:B------:R-:W-:-:S03]  /*1410*/  @!P1 SEL R3, R18, R3, !P0 ;  /* 0x0000000312039207 */ /* 0x000fc60004000000 */
[----:B------:R-:W-:Y:S02]  /*1420*/  IMAD R7, R4, R7, R15 ;  /* 0x0000000704077224 */ /* 0x000fe400078e020f */
[--C-:B------:R-:W-:Y:S02]  /*1430*/  @!P1 IMAD.IADD R6, R6, 0x1, -R3.reuse ;  /* 0x0000000106069824 */ /* 0x100fe400078e0a03 */
[----:B------:R-:W-:Y:S01]  /*1440*/  @!P1 IMAD R3, R2, R16, R3 ;  /* 0x0000001002039224 */ /* 0x000fe200078e0203 */
[----:B------:R-:W-:Y:S01]  /*1450*/  IADD3 R2, PT, PT, -R18, RZ, RZ ;  /* 0x000000ff12027210 */ /* 0x000fe20007ffe1ff */
[----:B------:R-:W-:Y:S02]  /*1460*/  @!P1 IMAD R5, R6, R11, R18 ;  /* 0x0000000b06059224 */ /* 0x000fe400078e0212 */
[----:B------:R-:W-:Y:S02]  /*1470*/  @!P1 IMAD.MOV.U32 R18, RZ, RZ, R3 ;  /* 0x000000ffff129224 */ /* 0x000fe400078e0003 */
[----:B------:R-:W-:-:S02]  /*1480*/  IMAD R2, R14, R2, R9 ;  /* 0x000000020e027224 */ /* 0x000fc400078e0209 */
[----:B------:R-:W-:Y:S02]  /*1490*/  IMAD R15, R5, R4, R7 ;  /* 0x00000004050f7224 */ /* 0x000fe400078e0207 */
[----:B------:R-:W-:Y:S02]  /*14a0*/  IMAD R14, R18, R14, R2 ;  /* 0x0000000e120e7224 */ /* 0x000fe400078e0202 */
.L_x_19:
[----:B------:R-:W-:Y:S05]  /*14b0*/  BRA.U UP3, `(.L_x_20) ;  /* 0x0000000103407547 */ /* 0x000fea000b800000 */
[----:B------:R-:W1:Y:S08]  /*14c0*/  LDC.64 R4, c[0x0][0xb10] ;  /* 0x0002c400ff047b82 */ /* 0x000e700000000a00 */
[----:B------:R-:W2:Y:S08]  /*14d0*/  LDC.64 R2, c[0x0][0xb18] ;  /* 0x0002c600ff027b82 */ /* 0x000eb00000000a00 */
[----:B------:R-:W3:Y:S08]  /*14e0*/  LDC R6, c[0x0][0xb20] ;  /* 0x0002c800ff067b82 */ /* 0x000ef00000000800 */
[----:B------:R-:W4:Y:S01]  /*14f0*/  LDC R7, c[0x0][0xb0c] ;  /* 0x0002c300ff077b82 */ /* 0x000f220000000800 */
[----:B-1----:R-:W-:-:S05]  /*1500*/  IMAD.HI.U32 R4, R14, R4, RZ ;  /* 0x000000040e047227 */ /* 0x002fca00078e00ff */
[----:B------:R-:W-:Y:S01]  /*1510*/  SHF.R.U32.HI R4, RZ, R5, R4 ;  /* 0x00000005ff047219 */ /* 0x000fe20000011604 */
[----:B--2---:R-:W-:Y:S01]  /*1520*/  IMAD.HI.U32 R3, R15, R3, RZ ;  /* 0x000000030f037227 */ /* 0x004fe200078e00ff */
[----:B------:R-:W-:-:S04]  /*1530*/  ISETP.NE.AND P0, PT, R2, 0x1, PT ;  /* 0x000000010200780c */ /* 0x000fc80003f05270 */
[----:B---3--:R-:W-:-:S04]  /*1540*/  SHF.R.U32.HI R3, RZ, R6, R3 ;  /* 0x00000006ff037219 */ /* 0x008fc80000011603 */
[----:B------:R-:W-:Y:S02]  /*1550*/  SEL R3, R15, R3, !P0 ;  /* 0x000000030f037207 */ /* 0x000fe40004000000 */
[----:B----4-:R-:W-:-:S04]  /*1560*/  ISETP.NE.AND P1, PT, R7, 0x1, PT ;  /* 0x000000010700780c */ /* 0x010fc80003f25270 */
[----:B------:R-:W-:-:S05]  /*1570*/  SEL R5, R14, R4, !P1 ;  /* 0x000000040e057207 */ /* 0x000fca0004800000 */
[----:B------:R-:W-:Y:S02]  /*1580*/  IMAD.IADD R4, R3, 0x1, -R5 ;  /* 0x0000000103047824 */ /* 0x000fe400078e0a05 */
[----:B------:R-:W-:Y:S02]  /*1590*/  IMAD.IADD R3, R5, 0x1, -R3 ;  /* 0x0000000105037824 */ /* 0x000fe400078e0a03 */
[----:B------:R-:W-:Y:S02]  /*15a0*/  IMAD R14, R4, R7, R14 ;  /* 0x00000007040e7224 */ /* 0x000fe400078e020e */
[----:B------:R-:W-:Y:S02]  /*15b0*/  IMAD R15, R3, R2, R15 ;  /* 0x00000002030f7224 */ /* 0x000fe400078e020f */
.L_x_20:
[----:B------:R-:W-:Y:S05]  /*15c0*/  BRA.U !UP1, `(.L_x_21) ;  /* 0x00000001090c7547 */ /* 0x000fea000b800000 */
[----:B------:R-:W-:Y:S01]  /*15d0*/  UCGABAR_WAIT ;  /* 0x0000000000007dc7 */ /* 0x000fe20008000000 */
[----:B------:R-:W-:Y:S01]  /*15e0*/  CCTL.IVALL ;  /* 0x00000000ff00798f */ /* 0x000fe20002000000 */
[----:B------:R-:W-:Y:S05]  /*15f0*/  BRA `(.L_x_22) ;  /* 0x0000000000047947 */ /* 0x000fea0003800000 */
.L_x_21:
[----:B------:R-:W-:Y:S06]  /*1600*/  BAR.SYNC.DEFER_BLOCKING 0x0 ;  /* 0x0000000000007b1d */ /* 0x000fec0000010000 */
.L_x_22:
[----:B------:R-:W-:Y:S05]  /*1610*/  BRA.U UP2, `(.L_x_23) ;  /* 0x0000001502887547 */ /* 0x000fea000b800000 */
[----:B------:R-:W1:Y:S01]  /*1620*/  LDCU UR15, c[0x0][0x38c] ;  /* 0x00007180ff0f77ac */ /* 0x000e620008000800 */
[----:B------:R-:W2:Y:S01]  /*1630*/  LDC R8, c[0x0][0x370] ;  /* 0x0000dc00ff087b82 */ /* 0x000ea20000000800 */
[C---:B------:R-:W-:Y:S02]  /*1640*/  IMAD.SHL.U32 R19, R9.reuse, 0x20, RZ ;  /* 0x0000002009137824 */ /* 0x040fe400078e00ff */
[----:B------:R-:W-:Y:S01]  /*1650*/  HFMA2 R17, -RZ, RZ, 0, 5.9604644775390625e-08 ;  /* 0x00000001ff117431 */ /* 0x000fe200000001ff */
[----:B------:R-:W-:Y:S01]  /*1660*/  UISETP.NE.AND UP1, UPT, UR10, URZ, UPT ;  /* 0x000000ff0a00728c */ /* 0x000fe2000bf25270 */
[----:B------:R-:W-:Y:S01]  /*1670*/  ISETP.NE.AND P4, PT, R10, RZ, P5 ;  /* 0x000000ff0a00720c */ /* 0x000fe20002f85270 */
[----:B------:R-:W-:Y:S01]  /*1680*/  IMAD.SHL.U32 R18, R9, 0x80, RZ ;  /* 0x0000008009127824 */ /* 0x000fe200078e00ff */
[----:B------:R-:W-:Y:S01]  /*1690*/  CS2R R12, SRZ ;  /* 0x00000000000c7805 */ /* 0x000fe2000001ff00 */
[----:B------:R-:W-:Y:S01]  /*16a0*/  IMAD.MOV.U32 R16, RZ, RZ, RZ ;  /* 0x000000ffff107224 */ /* 0x000fe200078e00ff */
[----:B------:R-:W3:Y:S01]  /*16b0*/  LDC R0, c[0x0][0x374] ;  /* 0x0000dd00ff007b82 */ /* 0x000ee20000000800 */
[----:B------:R-:W-:Y:S01]  /*16c0*/  MOV R11, 0x1 ;  /* 0x00000001000b7802 */ /* 0x000fe20000000f00 */
[----:B------:R-:W4:Y:S01]  /*16d0*/  LDCU.64 UR24, c[0x0][0x348] ;  /* 0x00006900ff1877ac */ /* 0x000f220008000a00 */
[----:B------:R-:W-:Y:S01]  /*16e0*/  LOP3.LUT R19, R19, 0x20, RZ, 0xc0, !PT ;  /* 0x0000002013137812 */ /* 0x000fe200078ec0ff */
[----:B------:R-:W-:Y:S01]  /*16f0*/  USEL UR7, UR7, 0x2, UP1 ;  /* 0x0000000207077887 */ /* 0x000fe20008800000 */
[----:B------:R-:W-:Y:S01]  /*1700*/  UMOV UR13, URZ ;  /* 0x000000ff000d7c82 */ /* 0x000fe20008000000 */
[----:B-1----:R-:W-:-:S04]  /*1710*/  UIADD3 UR4, UPT, UPT, UR15, 0x3f, URZ ;  /* 0x0000003f0f047890 */ /* 0x002fc8000fffe0ff */
[----:B------:R-:W-:-:S04]  /*1720*/  USHF.R.S32.HI UR22, URZ, 0x1f, UR4 ;  /* 0x0000001fff167899 */ /* 0x000fc80008011404 */
[----:B------:R-:W-:Y:S02]  /*1730*/  ULEA.HI UR22, UR22, UR4, URZ, 0x6 ;  /* 0x0000000416167291 */ /* 0x000fe4000f8f30ff */
[----:B------:R-:W-:Y:S02]  /*1740*/  UIADD3 UR4, UPT, UPT, UR15, -0x1, URZ ;  /* 0xffffffff0f047890 */ /* 0x000fe4000fffe0ff */
[----:B------:R-:W-:Y:S02]  /*1750*/  USHF.R.S32.HI UR22, URZ, 0x6, UR22 ;  /* 0x00000006ff167899 */ /* 0x000fe40008011416 */
[----:B------:R-:W-:Y:S02]  /*1760*/  UISETP.GE.U32.AND UP2, UPT, UR4, -0x7f, UPT ;  /* 0xffffff810400788c */ /* 0x000fe4000bf46070 */
[----:B------:R-:W-:Y:S02]  /*1770*/  UISETP.LT.U32.AND UP0, UPT, UR22, 0xa, UPT ;  /* 0x0000000a1600788c */ /* 0x000fe4000bf01070 */
[----:B------:R-:W-:-:S02]  /*1780*/  UIADD3 UR15, UPT, UPT, UR15, 0x7e, URZ ;  /* 0x0000007e0f0f7890 */ /* 0x000fc4000fffe0ff */
[----:B------:R-:W-:-:S04]  /*1790*/  USEL UR21, UR22, 0xa, UP0 ;  /* 0x0000000a16157887 */ /* 0x000fc80008000000 */
[----:B------:R-:W-:Y:S02]  /*17a0*/  UIADD3 UR6, UPT, UPT, UR21, -0x1, URZ ;  /* 0xffffffff15067890 */ /* 0x000fe4000fffe0ff */
[----:B------:R-:W-:Y:S02]  /*17b0*/  @UP2 UIADD3 UR6, UPT, UPT, UR21, URZ, URZ ;  /* 0x000000ff15062290 */ /* 0x000fe4000fffe0ff */
[----:B------:R-:W-:Y:S02]  /*17c0*/  UIADD3 UR14, UPT, UPT, UR22, -UR21, URZ ;  /* 0x80000015160e7290 */ /* 0x000fe4000fffe0ff */
[----:B------:R-:W-:Y:S02]  /*17d0*/  UIADD3 UR5, UPT, UPT, UR6, 0x1, URZ ;  /* 0x0000000106057890 */ /* 0x000fe4000fffe0ff */
[----:B--2-4-:R-:W-:-:S12]  /*17e0*/  UIADD3 UR6, UPT, UPT, -UR6, URZ, URZ ;  /* 0x000000ff06067290 */ /* 0x014fd8000fffe1ff */
.L_x_43:
[----:B------:R-:W-:Y:S01]  /*17f0*/  UISETP.NE.AND UP0, UPT, UR37, URZ, UPT ;  /* 0x000000ff2500728c */ /* 0x000fe2000bf05270 */
[----:B------:R-:W1:Y:S08]  /*1800*/  S2UR UR37, SR_CgaCtaId ;  /* 0x00000000002579c3 */ /* 0x000e700000008800 */
[----:B------:R-:W-:Y:S05]  /*1810*/  BRA.U UP0, `(.L_x_24) ;  /* 0x0000000100347547 */ /* 0x000fea000b800000 */
[----:B------:R-:W2:Y:S01]  /*1820*/  S2R R2, SR_CgaCtaId ;  /* 0x0000000000027919 */ /* 0x000ea20000008800 */
[----:B------:R-:W-:-:S04]  /*1830*/  MOV R3, 0x400 ;  /* 0x0000040000037802 */ /* 0x000fc80000000f00 */
[----:B--2---:R-:W-:Y:S02]  /*1840*/  LEA R2, R2, R3, 0x18 ;  /* 0x0000000302027211 */ /* 0x004fe400078ec0ff */
[----:B------:R-:W-:-:S03]  /*1850*/  SHF.L.U32 R3, R11, 0x1f, RZ ;  /* 0x0000001f0b037819 */ /* 0x000fc600000006ff */
[----:B------:R-:W-:-:S04]  /*1860*/  IMAD R2, R12, 0x8, R2 ;  /* 0x000000080c027824 */ /* 0x000fc800078e0202 */
[----:B------:R-:W2:Y:S02]  /*1870*/  SYNCS.PHASECHK.TRANS64.TRYWAIT P0, [R2+URZ+0x150], R3 ;  /* 0x00015003020075a7 */ /* 0x000ea400080011ff */
[----:B--2---:R-:W-:Y:S05]  /*1880*/  @!P0 BRA `(.L_x_25) ;  /* 0x0000006800008947 */ /* 0x004fea0003800000 */
.L_x_141:
[----:B------:R-:W-:Y:S01]  /*1890*/  VIADD R12, R12, 0x1 ;  /* 0x000000010c0c7836 */ /* 0x000fe20000000000 */
[----:B------:R2:W-:Y:S04]  /*18a0*/  SYNCS.ARRIVE.TRANS64.A1T0 RZ, [R2+URZ+0x140], RZ ;  /* 0x000140ff02ff79a7 */ /* 0x0005e800081000ff */
[----:B------:R-:W-:-:S04]  /*18b0*/  ISETP.NE.AND P0, PT, R12, 0x2, PT ;  /* 0x000000020c00780c */ /* 0x000fc80003f05270 */
[----:B------:R-:W-:Y:S02]  /*18c0*/  SEL R12, R12, RZ, P0 ;  /* 0x000000ff0c0c7207 */ /* 0x000fe40000000000 */
[----:B--2---:R-:W-:-:S04]  /*18d0*/  SEL R2, RZ, 0x1, P0 ;  /* 0x00000001ff027807 */ /* 0x004fc80000000000 */
[----:B------:R-:W-:-:S07]  /*18e0*/  LOP3.LUT R11, R11, R2, RZ, 0x3c, !PT ;  /* 0x000000020b0b7212 */ /* 0x000fce00078e3cff */
.L_x_24:
[----:B------:R-:W-:Y:S01]  /*18f0*/  UMOV UR4, 0x400 ;  /* 0x0000040000047882 */ /* 0x000fe20000000000 */
[----:B------:R-:W-:Y:S01]  /*1900*/  SHF.L.U32 R2, R17, 0x1f, RZ ;  /* 0x0000001f11027819 */ /* 0x000fe200000006ff */
[----:B-1----:R-:W-:Y:S01]  /*1910*/  ULEA UR4, UR37, UR4, 0x18 ;  /* 0x0000000425047291 */ /* 0x002fe2000f8ec0ff */
[----:B------:R-:W-:Y:S01]  /*1920*/  R2UR UR35, R18 ;  /* 0x00000000122372ca */ /* 0x000fe200000e0000 */
[----:B------:R-:W-:Y:S01]  /*1930*/  UISETP.GE.U32.AND UP0, UPT, UR15, 0x7f, UPT ;  /* 0x0000007f0f00788c */ /* 0x000fe2000bf06070 */
[----:B------:R-:W-:Y:S01]  /*1940*/  R2UR UR11, R19 ;  /* 0x00000000130b72ca */ /* 0x000fe200000e0000 */
[----:B------:R-:W-:Y:S01]  /*1950*/  ULEA UR8, UR13, UR4, 0x3 ;  /* 0x000000040d087291 */ /* 0x000fe2000f8e18ff */
[----:B------:R-:W-:-:S08]  /*1960*/  UMOV UR23, URZ ;  /* 0x000000ff00177c82 */ /* 0x000fd00008000000 */
[----:B------:R1:W2:Y:S01]  /*1970*/  SYNCS.PHASECHK.TRANS64.TRYWAIT P0, [UR8+0x50], R2 ;  /* 0x00005002ff0075a7 */ /* 0x0002a20008001108 */
[----:B------:R-:W-:-:S13]  /*1980*/  R2UR UR8, R15 ;  /* 0x000000000f0872ca */ /* 0x000fda00000e0000 */
[----:B------:R-:W-:Y:S01]  /*1990*/  ULEA UR11, UR8, UR11, 0x6 ;  /* 0x0000000b080b7291 */ /* 0x000fe2000f8e30ff */
[----:B-1----:R-:W-:-:S05]  /*19a0*/  LEA.HI R2, R14, R14, RZ, 0x1 ;  /* 0x0000000e0e027211 */ /* 0x002fca00078f08ff */
[----:B------:R-:W-:-:S05]  /*19b0*/  IMAD.SHL.U32 R2, R2, 0x80, RZ ;  /* 0x0000008002027824 */ /* 0x000fca00078e00ff */
[----:B------:R-:W-:-:S04]  /*19c0*/  LOP3.LUT R2, R2, 0xffffff00, RZ, 0xc0, !PT ;  /* 0xffffff0002027812 */ /* 0x000fc800078ec0ff */
[----:B------:R-:W-:-:S13]  /*19d0*/  R2UR UR9, R2 ;  /* 0x00000000020972ca */ /* 0x000fda00000e0000 */
[----:B------:R-:W-:Y:S01]  /*19e0*/  ULOP3.LUT UR35, UR9, 0x80, UR35, 0xf8, !UPT ;  /* 0x0000008009237892 */ /* 0x000fe2000f8ef823 */
[----:B------:R-:W-:Y:S11]  /*19f0*/  BRA.U !UP0, `(.L_x_26) ;  /* 0x0000000108c07547 */ /* 0x000ff6000b800000 */
[----:B------:R-:W-:Y:S01]  /*1a00*/  UMOV UR16, UR6 ;  /* 0x0000000600107c82 */ /* 0x000fe20008000000 */
[----:B------:R-:W-:Y:S01]  /*1a10*/  UMOV UR17, UR13 ;  /* 0x0000000d00117c82 */ /* 0x000fe20008000000 */
[----:B------:R-:W-:-:S05]  /*1a20*/  UMOV UR34, URZ ;  /* 0x000000ff00227c82 */ /* 0x000fca0008000000 */
.L_x_32:
[----:B------:R-:W-:Y:S01]  /*1a30*/  ULEA UR33, UR17, UR4, 0x3 ;  /* 0x0000000411217291 */ /* 0x000fe2000f8e18ff */
[----:B------:R-:W-:Y:S01]  /*1a40*/  @P5 MOV R3, 0xa000 ;  /* 0x0000a00000035802 */ /* 0x000fe20000000f00 */
[----:B-12-4-:R-:W-:Y:S10]  /*1a50*/  @P0 BRA `(.L_x_27) ;  /* 0x00000000000c0947 */ /* 0x016ff40003800000 */
[----:B------:R-:W-:-:S04]  /*1a60*/  SHF.L.U32 R4, R17, 0x1f, RZ ;  /* 0x0000001f11047819 */ /* 0x000fc800000006ff */
[----:B------:R-:W1:Y:S02]  /*1a70*/  SYNCS.PHASECHK.TRANS64.TRYWAIT P0, [UR33+0x50], R4 ;  /* 0x00005004ff0075a7 */ /* 0x000e640008001121 */
[----:B-1----:R-:W-:Y:S05]  /*1a80*/  @!P0 BRA `(.L_x_28) ;  /* 0x0000006400948947 */ /* 0x002fea0003800000 */
.L_x_27:
[----:B------:R2:W-:Y:S01]  /*1a90*/  @P5 SYNCS.ARRIVE.TRANS64 RZ, [UR33], R3 ;  /* 0x00000003ffff59a7 */ /* 0x0005e20008000021 */
[----:B------:R-:W-:Y:S02]  /*1aa0*/  ULOP3.LUT UR8, UR7, 0x2, URZ, 0xfc, !UPT ;  /* 0x0000000207087892 */ /* 0x000fe4000f8efcff */
[----:B------:R-:W-:Y:S02]  /*1ab0*/  UIADD3 UR16, UPT, UPT, UR16, 0x1, URZ ;  /* 0x0000000110107890 */ /* 0x000fe4000fffe0ff */
[----:B------:R-:W-:Y:S02]  /*1ac0*/  UISETP.NE.AND UP0, UPT, UR8, 0x2, UPT ;  /* 0x000000020800788c */ /* 0x000fe4000bf05270 */
[----:B------:R-:W-:-:S07]  /*1ad0*/  UISETP.NE.AND UP2, UPT, UR16, 0x1, UPT ;  /* 0x000000011000788c */ /* 0x000fce000bf45270 */
[----:B------:R-:W-:Y:S05]  /*1ae0*/  BRA.U UP0, `(.L_x_29) ;  /* 0x0000000100047547 */ /* 0x000fea000b800000 */
[----:B------:R-:W-:Y:S05]  /*1af0*/  BPT.TRAP 0x1 ;  /* 0x000000040000795c */ /* 0x000fea0000300000 */
.L_x_29:
[----:B------:R-:W-:Y:S04]  /*1b00*/  BSSY.RECONVERGENT B0, `(.L_x_30) ;  /* 0x0000003000007945 */ /* 0x000fe80003800200 */
[----:B------:R-:W-:Y:S05]  /*1b10*/  @!P4 BRA `(.L_x_31) ;  /* 0x000000000004c947 */ /* 0x000fea0003800000 */
[----:B------:R-:W-:Y:S05]  /*1b20*/  BPT.TRAP 0x1 ;  /* 0x000000040000795c */ /* 0x000fea0000300000 */
.L_x_31:
[----:B------:R-:W-:Y:S05]  /*1b30*/  BSYNC.RECONVERGENT B0 ;  /* 0x0000000000007941 */ /* 0x000fea0003800200 */
.L_x_30:
[----:B------:R-:W-:Y:S02]  /*1b40*/  UIADD3 UR13, UPT, UPT, UR17, 0x1, URZ ;  /* 0x00000001110d7890 */ /* 0x000fe4000fffe0ff */
[----:B------:R-:W-:Y:S02]  /*1b50*/  ULEA UR32, UR17, UR4, 0xe ;  /* 0x0000000411207291 */ /* 0x000fe4000f8e70ff */
[----:B------:R-:W-:Y:S02]  /*1b60*/  UISETP.NE.AND UP0, UPT, UR13, 0xa, UPT ;  /* 0x0000000a0d00788c */ /* 0x000fe4000bf05270 */
[----:B------:R-:W-:Y:S02]  /*1b70*/  UIADD3 UR28, UP1, UPT, UR24, 0x80, URZ ;  /* 0x00000080181c7890 */ /* 0x000fe4000ff3e0ff */
[----:B------:R-:W-:Y:S02]  /*1b80*/  USEL UR9, URZ, 0x1, UP0 ;  /* 0x00000001ff097887 */ /* 0x000fe40008000000 */
[----:B------:R-:W-:-:S02]  /*1b90*/  USEL UR13, UR13, URZ, UP0 ;  /* 0x000000ff0d0d7287 */ /* 0x000fc40008000000 */
[----:B------:R-:W-:Y:S02]  /*1ba0*/  UIADD3 UR26, UP0, UPT, UR24, 0x180, URZ ;  /* 0x00000180181a7890 */ /* 0x000fe4000ff1e0ff */
[----:B------:R-:W-:Y:S01]  /*1bb0*/  ULEA UR8, UR13, UR4, 0x3 ;  /* 0x000000040d087291 */ /* 0x000fe2000f8e18ff */
[----:B------:R-:W-:Y:S01]  /*1bc0*/  LOP3.LUT R17, R17, UR9, RZ, 0x3c, !PT ;  /* 0x0000000911117c12 */ /* 0x000fe2000f8e3cff */
[----:B------:R-:W-:Y:S02]  /*1bd0*/  ULOP3.LUT UR33, UR33, 0xfefffff8, URZ, 0xc0, !UPT ;  /* 0xfefffff821217892 */ /* 0x000fe4000f8ec0ff */
[----:B------:R-:W-:Y:S01]  /*1be0*/  UIADD3.X UR29, UPT, UPT, URZ, UR25, URZ, UP1, !UPT ;  /* 0x00000019ff1d7290 */ /* 0x000fe20008ffe4ff */
[----:B-1----:R-:W-:Y:S01]  /*1bf0*/  SHF.L.U32 R2, R17, 0x1f, RZ ;  /* 0x0000001f11027819 */ /* 0x002fe200000006ff */
[----:B------:R-:W-:Y:S02]  /*1c00*/  UIADD3 UR32, UPT, UPT, UR32, 0x6400, URZ ;  /* 0x0000640020207890 */ /* 0x000fe4000fffe0ff */
[----:B------:R-:W-:Y:S01]  /*1c10*/  UIADD3.X UR27, UPT, UPT, URZ, UR25, URZ, UP0, !UPT ;  /* 0x00000019ff1b7290 */ /* 0x000fe200087fe4ff */
[----:B------:R1:W4:Y:S01]  /*1c20*/  SYNCS.PHASECHK.TRANS64.TRYWAIT P0, [UR8+0x50], R2 ;  /* 0x00005002ff0075a7 */ /* 0x0003220008001108 */
[----:B------:R-:W-:Y:S01]  /*1c30*/  ULEA UR8, UR17, UR4, 0xc ;  /* 0x0000000411087291 */ /* 0x000fe2000f8e60ff */
[----:B------:R-:W-:Y:S01]  /*1c40*/  UMOV UR18, 0x0 ;  /* 0x0000000000127882 */ /* 0x000fe20000000000 */
[----:B------:R-:W-:-:S02]  /*1c50*/  UMOV UR19, 0x10000000 ;  /* 0x1000000000137882 */ /* 0x000fc40000000000 */
[----:B------:R-:W-:Y:S01]  /*1c60*/  UIADD3 UR8, UPT, UPT, UR8, 0x2e400, URZ ;  /* 0x0002e40008087890 */ /* 0x000fe2000fffe0ff */
[----:B------:R2:W-:Y:S01]  /*1c70*/  UTMALDG.3D.2CTA [UR32], [UR28], desc[UR18] ;  /* 0x000012201c0075b4 */ /* 0x0005e20008211000 */
[----:B------:R-:W-:Y:S01]  /*1c80*/  UMOV UR10, UR34 ;  /* 0x00000022000a7c82 */ /* 0x000fe20008000000 */
[----:B------:R-:W-:Y:S01]  /*1c90*/  UMOV UR12, UR36 ;  /* 0x00000024000c7c82 */ /* 0x000fe20008000000 */
[----:B------:R-:W-:Y:S01]  /*1ca0*/  UMOV UR9, UR33 ;  /* 0x0000002100097c82 */ /* 0x000fe20008000000 */
[----:B------:R-:W-:Y:S01]  /*1cb0*/  UMOV UR23, UR5 ;  /* 0x0000000500177c82 */ /* 0x000fe20008000000 */
[----:B------:R-:W-:-:S03]  /*1cc0*/  UMOV UR17, UR13 ;  /* 0x0000000d00117c82 */ /* 0x000fc60008000000 */
[----:B------:R1:W-:Y:S01]  /*1cd0*/  UTMALDG.3D.2CTA [UR8], [UR26], desc[UR18] ;  /* 0x000012081a0075b4 */ /* 0x0003e20008211000 */
[----:B--2---:R-:W-:Y:S01]  /*1ce0*/  UIADD3 UR34, UPT, UPT, UR34, 0x40, URZ ;  /* 0x0000004022227890 */ /* 0x004fe2000fffe0ff */
[----:B------:R-:W-:Y:S11]  /*1cf0*/  BRA.U UP2, `(.L_x_32) ;  /* 0xfffffffd024c7547 */ /* 0x000ff6000b83ffff */
.L_x_26:
[----:B--2-4-:R-:W-:Y:S01]  /*1d00*/  PLOP3.LUT P0, PT, PT, PT, UP5, 0x80, 0x8 ;  /* 0x000000000008781c */ /* 0x014fe20003f0f058 */
[----:B-1----:R-:W-:Y:S01]  /*1d10*/  ULEA UR8, UR13, UR4, 0x3 ;  /* 0x000000040d087291 */ /* 0x002fe2000f8e18ff */
[----:B------:R-:W-:Y:S01]  /*1d20*/  SHF.L.U32 R2, R17, 0x1f, RZ ;  /* 0x0000001f11027819 */ /* 0x000fe200000006ff */
[----:B------:R-:W-:-:S10]  /*1d30*/  UISETP.GT.AND UP0, UPT, UR22, UR21, UPT ;  /* 0x000000151600728c */ /* 0x000fd4000bf04270 */
[----:B------:R-:W-:Y:S01]  /*1d40*/  @!P0 SYNCS.ARRIVE.TRANS64.A1T0 RZ, [UR4+0xd8], RZ ;  /* 0x0000d8ffffff89a7 */ /* 0x000fe20008100004 */
[----:B------:R1:W2:Y:S01]  /*1d50*/  SYNCS.PHASECHK.TRANS64.TRYWAIT P0, [UR8+0x50], R2 ;  /* 0x00005002ff0075a7 */ /* 0x0002a20008001108 */
[----:B------:R-:W-:Y:S05]  /*1d60*/  BRA.U !UP0, `(.L_x_33) ;  /* 0x0000000108c07547 */ /* 0x000fea000b800000 */
[----:B------:R-:W-:Y:S01]  /*1d70*/  UIADD3 UR26, UPT, UPT, UR14, UR23, URZ ;  /* 0x000000170e1a7290 */ /* 0x000fe2000fffe0ff */
[----:B------:R-:W-:-:S11]  /*1d80*/  UMOV UR27, UR13 ;  /* 0x0000000d001b7c82 */ /* 0x000fd60008000000 */
.L_x_39:
[----:B------:R-:W-:Y:S01]  /*1d90*/  ULEA UR17, UR27, UR4, 0x3 ;  /* 0x000000041b117291 */ /* 0x000fe2000f8e18ff */
[----:B--2---:R-:W-:Y:S01]  /*1da0*/  @P5 MOV R3, 0xa000 ;  /* 0x0000a00000035802 */ /* 0x004fe20000000f00 */
[----:B-12---:R-:W-:Y:S10]  /*1db0*/  @P0 BRA `(.L_x_34) ;  /* 0x00000000000c0947 */ /* 0x006ff40003800000 */
[----:B------:R-:W-:-:S04]  /*1dc0*/  SHF.L.U32 R4, R17, 0x1f, RZ ;  /* 0x0000001f11047819 */ /* 0x000fc800000006ff */
[----:B------:R-:W2:Y:S02]  /*1dd0*/  SYNCS.PHASECHK.TRANS64.TRYWAIT P0, [UR17+0x50], R4 ;  /* 0x00005004ff0075a7 */ /* 0x000ea40008001111 */
[----:B--2---:R-:W-:Y:S05]  /*1de0*/  @!P0 BRA `(.L_x_35) ;  /* 0x0000006000d48947 */ /* 0x004fea0003800000 */
.L_x_34:
[----:B------:R2:W-:Y:S01]  /*1df0*/  @P5 SYNCS.ARRIVE.TRANS64 RZ, [UR17], R3 ;  /* 0x00000003ffff59a7 */ /* 0x0005e20008000011 */
[----:B------:R-:W-:-:S04]  /*1e00*/  ULOP3.LUT UR8, UR7, 0x2, URZ, 0xfc, !UPT ;  /* 0x0000000207087892 */ /* 0x000fc8000f8efcff */
[----:B------:R-:W-:-:S09]  /*1e10*/  UISETP.NE.AND UP0, UPT, UR8, 0x2, UPT ;  /* 0x000000020800788c */ /* 0x000fd2000bf05270 */
[----:B------:R-:W-:Y:S05]  /*1e20*/  BRA.U UP0, `(.L_x_36) ;  /* 0x0000000100047547 */ /* 0x000fea000b800000 */
[----:B------:R-:W-:Y:S05]  /*1e30*/  BPT.TRAP 0x1 ;  /* 0x000000040000795c */ /* 0x000fea0000300000 */
.L_x_36:
[----:B------:R-:W-:Y:S04]  /*1e40*/  BSSY.RECONVERGENT B0, `(.L_x_37) ;  /* 0x0000003000007945 */ /* 0x000fe80003800200 */
[----:B------:R-:W-:Y:S05]  /*1e50*/  @!P4 BRA `(.L_x_38) ;  /* 0x000000000004c947 */ /* 0x000fea0003800000 */
[----:B------:R-:W-:Y:S05]  /*1e60*/  BPT.TRAP 0x1 ;  /* 0x000000040000795c */ /* 0x000fea0000300000 */
.L_x_38:
[----:B------:R-:W-:Y:S05]  /*1e70*/  BSYNC.RECONVERGENT B0 ;  /* 0x0000000000007941 */ /* 0x000fea0003800200 */
.L_x_37:
        /* <DEDUP_REMOVED lines=9> */
[----:B------:R-:W-:Y:S02]  /*1f10*/  USHF.L.U32 UR18, UR23, 0x6, URZ ;  /* 0x0000000617127899 */ /* 0x000fe400080006ff */
[----:B------:R-:W-:Y:S01]  /*1f20*/  ULOP3.LUT UR17, UR17, 0xfefffff8, URZ, 0xc0, !UPT ;  /* 0xfefffff811117892 */ /* 0x000fe2000f8ec0ff */
[----:B-1----:R-:W-:Y:S01]  /*1f30*/  SHF.L.U32 R2, R17, 0x1f, RZ ;  /* 0x0000001f11027819 */ /* 0x002fe200000006ff */
[----:B------:R-:W-:Y:S02]  /*1f40*/  UIADD3 UR16, UPT, UPT, UR16, 0x6400, URZ ;  /* 0x0000640010107890 */ /* 0x000fe4000fffe0ff */
[----:B------:R-:W-:Y:S01]  /*1f50*/  UIADD3.X UR33, UPT, UPT, URZ, UR25, URZ, UP1, !UPT ;  /* 0x00000019ff217290 */ /* 0x000fe20008ffe4ff */
[----:B------:R4:W1:Y:S01]  /*1f60*/  SYNCS.PHASECHK.TRANS64.TRYWAIT P0, [UR8+0x50], R2 ;  /* 0x00005002ff0075a7 */ /* 0x0008620008001108 */
[----:B------:R-:W-:-:S02]  /*1f70*/  ULEA UR8, UR27, UR4, 0xc ;  /* 0x000000041b087291 */ /* 0x000fc4000f8e60ff */
[----:B------:R-:W-:Y:S02]  /*1f80*/  UIADD3.X UR31, UPT, UPT, URZ, UR25, URZ, UP0, !UPT ;  /* 0x00000019ff1f7290 */ /* 0x000fe400087fe4ff */
[----:B------:R-:W-:Y:S01]  /*1f90*/  UIADD3 UR8, UPT, UPT, UR8, 0x2e400, URZ ;  /* 0x0002e40008087890 */ /* 0x000fe2000fffe0ff */
[----:B------:R-:W-:Y:S01]  /*1fa0*/  UMOV UR28, 0x0 ;  /* 0x00000000001c7882 */ /* 0x000fe20000000000 */
[----:B------:R-:W-:Y:S01]  /*1fb0*/  UMOV UR29, 0x10000000 ;  /* 0x10000000001d7882 */ /* 0x000fe20000000000 */
[----:B------:R-:W-:Y:S01]  /*1fc0*/  UMOV UR19, UR35 ;  /* 0x0000002300137c82 */ /* 0x000fe20008000000 */
[----:B------:R-:W-:Y:S01]  /*1fd0*/  UMOV UR20, UR36 ;  /* 0x0000002400147c82 */ /* 0x000fe20008000000 */
[----:B------:R-:W-:Y:S01]  /*1fe0*/  UMOV UR12, UR36 ;  /* 0x00000024000c7c82 */ /* 0x000fe20008000000 */
[----:B------:R-:W-:Y:S01]  /*1ff0*/  UMOV UR9, UR17 ;  /* 0x0000001100097c82 */ /* 0x000fe20008000000 */
[----:B------:R-:W-:Y:S01]  /*2000*/  UMOV UR10, UR18 ;  /* 0x00000012000a7c82 */ /* 0x000fe20008000000 */
[----:B------:R4:W-:Y:S01]  /*2010*/  UTMALDG.3D.2CTA [UR16], [UR32], desc[UR28] ;  /* 0x00001c10200075b4 */ /* 0x0009e20008211000 */
[----:B------:R-:W-:Y:S01]  /*2020*/  UIADD3 UR23, UPT, UPT, UR23, 0x1, URZ ;  /* 0x0000000117177890 */ /* 0x000fe2000fffe0ff */
[----:B------:R-:W-:-:S03]  /*2030*/  UMOV UR27, UR13 ;  /* 0x0000000d001b7c82 */ /* 0x000fc60008000000 */
[----:B------:R-:W-:Y:S01]  /*2040*/  UISETP.NE.AND UP0, UPT, UR23, UR26, UPT ;  /* 0x0000001a1700728c */ /* 0x000fe2000bf05270 */
[----:B------:R4:W-:Y:S08]  /*2050*/  UTMALDG.3D.2CTA [UR8], [UR30], desc[UR28] ;  /* 0x00001c081e0075b4 */ /* 0x0009f00008211000 */
[----:B----4-:R-:W-:Y:S05]  /*2060*/  BRA.U UP0, `(.L_x_39) ;  /* 0xfffffffd00487547 */ /* 0x010fea000b83ffff */
.L_x_33:
[C---:B-1----:R-:W-:Y:S01]  /*2070*/  LEA R2, R16.reuse, UR4, 0x3 ;  /* 0x0000000410027c11 */ /* 0x042fe2000f8e18ff */
[----:B------:R-:W-:Y:S01]  /*2080*/  NOP ;  /* 0x0000000000007918 */ /* 0x000fe20000000000 */
[----:B--2---:R-:W-:Y:S02]  /*2090*/  SHF.L.U32 R3, R13, 0x1f, RZ ;  /* 0x0000001f0d037819 */ /* 0x004fe400000006ff */
[----:B------:R-:W-:Y:S02]  /*20a0*/  LEA R4, R16, UR4, 0x4 ;  /* 0x0000000410047c11 */ /* 0x000fe4000f8e20ff */
[----:B------:R-:W1:Y:S02]  /*20b0*/  SYNCS.PHASECHK.TRANS64.TRYWAIT P0, [R2+URZ+0xe0], R3 ;  /* 0x0000e003020075a7 */ /* 0x000e6400080011ff */
[----:B-1----:R-:W-:Y:S05]  /*20c0*/  @!P0 BRA `(.L_x_40) ;  /* 0x0000006000348947 */ /* 0x002fea0003800000 */
.L_x_144:
[----:B------:R-:W2:Y:S01]  /*20d0*/  LDS.128 R4, [R4+0x170] ;  /* 0x0001700004047984 */ /* 0x000ea20000000c00 */
[----:B------:R-:W-:Y:S01]  /*20e0*/  ISETP.GE.AND P0, PT, R40, 0x1, PT ;  /* 0x000000012800780c */ /* 0x000fe20003f06270 */
[----:B-1----:R-:W-:Y:S01]  /*20f0*/  VIADD R2, R2, 0xf0 ;  /* 0x000000f002027836 */ /* 0x002fe20000000000 */
[----:B------:R-:W-:Y:S01]  /*2100*/  @!PT LDS RZ, [RZ] ;  /* 0x00000000fffff984 */ /* 0x000fe20000000800 */
[----:B------:R-:W-:Y:S01]  /*2110*/  @!PT LDS RZ, [RZ] ;  /* 0x00000000fffff984 */ /* 0x000fe20000000800 */
[----:B------:R-:W-:Y:S01]  /*2120*/  @!PT LDS RZ, [RZ] ;  /* 0x00000000fffff984 */ /* 0x000fe20000000800 */
[----:B------:R-:W-:Y:S01]  /*2130*/  @!PT LDS RZ, [RZ] ;  /* 0x00000000fffff984 */ /* 0x000fe20000000800 */
[----:B------:R1:W-:Y:S06]  /*2140*/  MEMBAR.ALL.CTA ;  /* 0x0000000000007992 */ /* 0x0003ec0000008000 */
[----:B-1----:R-:W1:Y:S01]  /*2150*/  FENCE.VIEW.ASYNC.S ;  /* 0x00000000000073c6 */ /* 0x002e620000000000 */
[----:B------:R-:W-:-:S04]  /*2160*/  PRMT R2, RZ, 0x654, R2 ;  /* 0x00000654ff027816 */ /* 0x000fc80000000002 */
[----:B-1----:R1:W-:Y:S01]  /*2170*/  SYNCS.ARRIVE.TRANS64.RED.A1T0 RZ, [R2+URZ], RZ ;  /* 0x000000ff02ff79a7 */ /* 0x0023e200081004ff */
[----:B--2---:R-:W-:-:S13]  /*2180*/  LOP3.LUT P2, RZ, R6, 0x1, RZ, 0xc0, !PT ;  /* 0x0000000106ff7812 */ /* 0x004fda000784c0ff */
[----:B------:R-:W-:Y:S01]  /*2190*/  @P2 SHF.R.U32.HI R3, RZ, 0x10, R5 ;  /* 0x00000010ff032819 */ /* 0x000fe20000011605 */
[----:B------:R-:W-:Y:S01]  /*21a0*/  VOTEU.ANY UP0, P2 ;  /* 0x0000000000ff7886 */ /* 0x000fe20001000100 */
[----:B------:R-:W-:Y:S02]  /*21b0*/  @P2 MOV R10, R4 ;  /* 0x00000004000a2202 */ /* 0x000fe40000000f00 */
[----:B------:R-:W-:Y:S02]  /*21c0*/  @P2 R2UR.BROADCAST UR8, R3 ;  /* 0x00000000030822ca */ /* 0x000fe400008e0000 */
[----:B------:R-:W-:-:S11]  /*21d0*/  @P2 LOP3.LUT R9, R5, 0xffff, RZ, 0xc0, !PT ;  /* 0x0000ffff05092812 */ /* 0x000fd600078ec0ff */
[----:B------:R-:W-:Y:S01]  /*21e0*/  @UP0 UMOV UR36, UR8 ;  /* 0x0000000800240c82 */ /* 0x000fe20008000000 */
[----:B-1----:R-:W-:Y:S05]  /*21f0*/  @!P0 BRA `(.L_x_41) ;  /* 0x0000000000b88947 */ /* 0x002fea0003800000 */
[----:B------:R-:W3:Y:S01]  /*2200*/  LDC.64 R4, c[0x0][0xb18] ;  /* 0x0002c600ff047b82 */ /* 0x000ee20000000a00 */
[----:B------:R-:W-:-:S07]  /*2210*/  ISETP.NE.AND P3, PT, R40, 0x1, PT ;  /* 0x000000012800780c */ /* 0x000fce0003f65270 */
[----:B------:R-:W1:Y:S08]  /*2220*/  LDC.64 R6, c[0x0][0xb10] ;  /* 0x0002c400ff067b82 */ /* 0x000e700000000a00 */
[----:B------:R-:W2:Y:S08]  /*2230*/  LDC R14, c[0x0][0xb20] ;  /* 0x0002c800ff0e7b82 */ /* 0x000eb00000000800 */
[----:B------:R-:W4:Y:S01]  /*2240*/  LDC R15, c[0x0][0xb0c] ;  /* 0x0002c300ff0f7b82 */ /* 0x000f220000000800 */
[----:B---3--:R-:W-:Y:S01]  /*2250*/  IMAD.HI.U32 R21, R0, R5, RZ ;  /* 0x0000000500157227 */ /* 0x008fe200078e00ff */
[----:B------:R-:W-:-:S03]  /*2260*/  ISETP.NE.AND P0, PT, R4, 0x1, PT ;  /* 0x000000010400780c */ /* 0x000fc60003f05270 */
[----:B------:R-:W-:-:S03]  /*2270*/  IMAD.HI.U32 R5, R9, R5, RZ ;  /* 0x0000000509057227 */ /* 0x000fc600078e00ff */
[----:B------:R-:W3:Y:S01]  /*2280*/  LDC.64 R2, c[0x0][0xb28] ;  /* 0x0002ca00ff027b82 */ /* 0x000ee20000000a00 */
[----:B-1----:R-:W-:-:S04]  /*2290*/  IMAD.HI.U32 R22, R8, R6, RZ ;  /* 0x0000000608167227 */ /* 0x002fc800078e00ff */
[----:B------:R-:W-:Y:S01]  /*22a0*/  IMAD.HI.U32 R23, R10, R6, RZ ;  /* 0x000000060a177227 */ /* 0x000fe200078e00ff */
[----:B------:R-:W-:Y:S02]  /*22b0*/  SHF.R.U32.HI R22, RZ, R7, R22 ;  /* 0x00000007ff167219 */ /* 0x000fe40000011616 */
[-C--:B--2---:R-:W-:Y:S02]  /*22c0*/  SHF.R.U32.HI R21, RZ, R14.reuse, R21 ;  /* 0x0000000eff157219 */ /* 0x084fe40000011615 */
[----:B------:R-:W-:Y:S02]  /*22d0*/  SHF.R.U32.HI R5, RZ, R14, R5 ;  /* 0x0000000eff057219 */ /* 0x000fe40000011605 */
[----:B------:R-:W-:Y:S02]  /*22e0*/  SEL R21, R0, R21, !P0 ;  /* 0x0000001500157207 */ /* 0x000fe40004000000 */
[----:B------:R-:W-:Y:S02]  /*22f0*/  SHF.R.U32.HI R23, RZ, R7, R23 ;  /* 0x00000007ff177219 */ /* 0x000fe40000011617 */
[----:B----4-:R-:W-:-:S02]  /*2300*/  ISETP.NE.AND P1, PT, R15, 0x1, PT ;  /* 0x000000010f00780c */ /* 0x010fc40003f25270 */
[----:B------:R-:W-:Y:S02]  /*2310*/  SEL R5, R9, R5, !P0 ;  /* 0x0000000509057207 */ /* 0x000fe40004000000 */
[----:B------:R-:W-:Y:S02]  /*2320*/  SEL R22, R8, R22, !P1 ;  /* 0x0000001608167207 */ /* 0x000fe40004800000 */
[----:B------:R-:W-:Y:S01]  /*2330*/  SEL R23, R10, R23, !P1 ;  /* 0x000000170a177207 */ /* 0x000fe20004800000 */
[----:B---3--:R-:W-:-:S04]  /*2340*/  IMAD.HI.U32 R20, R21, R2, RZ ;  /* 0x0000000215147227 */ /* 0x008fc800078e00ff */
        /* <DEDUP_REMOVED lines=10> */
[----:B------:R-:W-:-:S04]  /*23f0*/  @!P0 IMAD.HI.U32 R7, R23, R2, RZ ;  /* 0x0000000217078227 */ /* 0x000fc800078e00ff */
[----:B------:R-:W-:Y:S01]  /*2400*/  IMAD.MOV R2, RZ, RZ, -R6 ;  /* 0x000000ffff027224 */ /* 0x000fe200078e0a06 */
[----:B------:R-:W-:Y:S02]  /*2410*/  @!P0 SHF.R.U32.HI R3, RZ, R3, R7 ;  /* 0x00000003ff038219 */ /* 0x000fe40000011607 */
[----:B------:R-:W-:Y:S01]  /*2420*/  IADD3 R7, PT, PT, -R5, RZ, RZ ;  /* 0x000000ff05077210 */ /* 0x000fe20007ffe1ff */
[----:B------:R-:W-:Y:S01]  /*2430*/  IMAD R2, R40, R2, R5 ;  /* 0x0000000228027224 */ /* 0x000fe200078e0205 */
        /* <DEDUP_REMOVED lines=10> */
.L_x_41:
[----:B------:R-:W1:Y:S02]  /*24e0*/  LDCU UR8, c[0x0][0xb30] ;  /* 0x00016600ff0877ac */ /* 0x000e640008000800 */
[----:B-1----:R-:W-:-:S09]  /*24f0*/  UISETP.NE.AND UP0, UPT, UR8, 0x1, UPT ;  /* 0x000000010800788c */ /* 0x002fd2000bf05270 */
[----:B------:R-:W-:Y:S05]  /*2500*/  BRA.U UP0, `(.L_x_42) ;  /* 0x0000000100407547 */ /* 0x000fea000b800000 */
[----:B------:R-:W1:Y:S08]  /*2510*/  LDC.64 R4, c[0x0][0xb10] ;  /* 0x0002c400ff047b82 */ /* 0x000e700000000a00 */
[----:B------:R-:W2:Y:S08]  /*2520*/  LDC.64 R2, c[0x0][0xb18] ;  /* 0x0002c600ff027b82 */ /* 0x000eb00000000a00 */
[----:B------:R-:W4:Y:S08]  /*2530*/  LDC R6, c[0x0][0xb20] ;  /* 0x0002c800ff067b82 */ /* 0x000f300000000800 */
[----:B------:R-:W3:Y:S01]  /*2540*/  LDC R7, c[0x0][0xb0c] ;  /* 0x0002c300ff077b82 */ /* 0x000ee20000000800 */
[----:B-1----:R-:W-:-:S05]  /*2550*/  IMAD.HI.U32 R4, R10, R4, RZ ;  /* 0x000000040a047227 */ /* 0x002fca00078e00ff */
[----:B------:R-:W-:Y:S01]  /*2560*/  SHF.R.U32.HI R4, RZ, R5, R4 ;  /* 0x00000005ff047219 */ /* 0x000fe20000011604 */
[----:B--2---:R-:W-:Y:S01]  /*2570*/  IMAD.HI.U32 R3, R9, R3, RZ ;  /* 0x0000000309037227 */ /* 0x004fe200078e00ff */
[----:B------:R-:W-:-:S04]  /*2580*/  ISETP.NE.AND P0, PT, R2, 0x1, PT ;  /* 0x000000010200780c */ /* 0x000fc80003f05270 */
[----:B----4-:R-:W-:-:S04]  /*2590*/  SHF.R.U32.HI R3, RZ, R6, R3 ;  /* 0x00000006ff037219 */ /* 0x010fc80000011603 */
[----:B------:R-:W-:Y:S02]  /*25a0*/  SEL R3, R9, R3, !P0 ;  /* 0x0000000309037207 */ /* 0x000fe40004000000 */
[----:B---3--:R-:W-:-:S04]  /*25b0*/  ISETP.NE.AND P1, PT, R7, 0x1, PT ;  /* 0x000000010700780c */ /* 0x008fc80003f25270 */
[----:B------:R-:W-:-:S05]  /*25c0*/  SEL R4, R10, R4, !P1 ;  /* 0x000000040a047207 */ /* 0x000fca0004800000 */
[----:B------:R-:W-:Y:S02]  /*25d0*/  IMAD.IADD R5, R3, 0x1, -R4 ;  /* 0x0000000103057824 */ /* 0x000fe400078e0a04 */
[----:B------:R-:W-:Y:S02]  /*25e0*/  IMAD.IADD R3, R4, 0x1, -R3 ;  /* 0x0000000104037824 */ /* 0x000fe400078e0a03 */
[----:B------:R-:W-:Y:S02]  /*25f0*/  IMAD R10, R5, R7, R10 ;  /* 0x00000007050a7224 */ /* 0x000fe400078e020a */
[----:B------:R-:W-:-:S07]  /*2600*/  IMAD R9, R3, R2, R9 ;  /* 0x0000000203097224 */ /* 0x000fce00078e0209 */
.L_x_42:
[----:B------:R-:W-:Y:S01]  /*2610*/  VIADD R16, R16, 0x1 ;  /* 0x0000000110107836 */ /* 0x000fe20000000000 */
[----:B------:R-:W-:Y:S01]  /*2620*/  UPLOP3.LUT UP5, UPT, UPT, UPT, UPT, 0x80, 0x8 ;  /* 0x000000000008789c */ /* 0x000fe20003faf070 */
[----:B------:R-:W-:Y:S02]  /*2630*/  IMAD.IADD R14, R10, 0x1, R95 ;  /* 0x000000010a0e7824 */ /* 0x000fe400078e025f */
[----:B------:R-:W-:Y:S01]  /*2640*/  IMAD.IADD R15, R9, 0x1, R94 ;  /* 0x00000001090f7824 */ /* 0x000fe200078e025e */
[----:B------:R-:W-:-:S04]  /*2650*/  ISETP.NE.AND P0, PT, R16, 0x2, PT ;  /* 0x000000021000780c */ /* 0x000fc80003f05270 */
[----:B------:R-:W-:Y:S02]  /*2660*/  SEL R2, RZ, 0x1, P0 ;  /* 0x00000001ff027807 */ /* 0x000fe40000000000 */
[----:B------:R-:W-:Y:S02]  /*2670*/  SEL R16, R16, RZ, P0 ;  /* 0x000000ff10107207 */ /* 0x000fe40000000000 */
[----:B------:R-:W-:Y:S01]  /*2680*/  LOP3.LUT R13, R13, R2, RZ, 0x3c, !PT ;  /* 0x000000020d0d7212 */ /* 0x000fe200078e3cff */
[----:B------:R-:W-:Y:S06]  /*2690*/  @P2 BRA `(.L_x_43) ;  /* 0xfffffff000542947 */ /* 0x000fec000383ffff */
[----:B------:R-:W-:Y:S01]  /*26a0*/  UIADD3 UR4, UPT, UPT, UR4, 0x50, URZ ;  /* 0x0000005004047890 */ /* 0x000fe2000fffe0ff */
[----:B------:R-:W-:-:S03]  /*26b0*/  SHF.L.U32 R2, R17, 0x1f, RZ ;  /* 0x0000001f11027819 */ /* 0x000fc600000006ff */
[----:B------:R-:W-:-:S09]  /*26c0*/  ULEA UR5, UR13, UR4, 0x3 ;  /* 0x000000040d057291 */ /* 0x000fd2000f8e18ff */
[----:B------:R-:W1:Y:S02]  /*26d0*/  SYNCS.PHASECHK.TRANS64.TRYWAIT P0, [UR5], R2 ;  /* 0x00000002ff0075a7 */ /* 0x000e640008001105 */
[----:B-1----:R-:W-:Y:S05]  /*26e0*/  @!P0 BRA `(.L_x_44) ;  /* 0x0000005800c08947 */ /* 0x002fea0003800000 */
.L_x_146:
[----:B------:R-:W-:-:S04]  /*26f0*/  UIADD3 UR6, UPT, UPT, UR13, 0x1, URZ ;  /* 0x000000010d067890 */ /* 0x000fc8000fffe0ff */
[----:B------:R-:W-:-:S04]  /*2700*/  UISETP.NE.AND UP0, UPT, UR6, 0xa, UPT ;  /* 0x0000000a0600788c */ /* 0x000fc8000bf05270 */
[----:B------:R-:W-:Y:S02]  /*2710*/  USEL UR7, URZ, 0x1, UP0 ;  /* 0x00000001ff077887 */ /* 0x000fe40008000000 */
[----:B------:R-:W-:-:S04]  /*2720*/  USEL UR6, UR6, URZ, UP0 ;  /* 0x000000ff06067287 */ /* 0x000fc80008000000 */
[----:B------:R-:W-:Y:S01]  /*2730*/  ULEA UR5, UR6, UR4, 0x3 ;  /* 0x0000000406057291 */ /* 0x000fe2000f8e18ff */
[----:B-1----:R-:W-:-:S04]  /*2740*/  LOP3.LUT R2, R17, UR7, RZ, 0x3c, !PT ;  /* 0x0000000711027c12 */ /* 0x002fc8000f8e3cff */
[----:B------:R-:W-:-:S04]  /*2750*/  SHF.L.U32 R3, R2, 0x1f, RZ ;  /* 0x0000001f02037819 */ /* 0x000fc800000006ff */
[----:B------:R-:W1:Y:S02]  /*2760*/  SYNCS.PHASECHK.TRANS64.TRYWAIT P0, [UR5], R3 ;  /* 0x00000003ff0075a7 */ /* 0x000e640008001105 */
[----:B-1----:R-:W-:Y:S05]  /*2770*/  @!P0 BRA `(.L_x_45) ;  /* 0x0000005800b48947 */ /* 0x002fea0003800000 */
.L_x_148:
[----:B------:R-:W-:-:S04]  /*2780*/  UIADD3 UR6, UPT, UPT, UR6, 0x1, URZ ;  /* 0x0000000106067890 */ /* 0x000fc8000fffe0ff */
[----:B------:R-:W-:-:S04]  /*2790*/  UISETP.NE.AND UP0, UPT, UR6, 0xa, UPT ;  /* 0x0000000a0600788c */ /* 0x000fc8000bf05270 */
[----:B------:R-:W-:Y:S02]  /*27a0*/  USEL UR7, URZ, 0x1, UP0 ;  /* 0x00000001ff077887 */ /* 0x000fe40008000000 */
[----:B------:R-:W-:-:S04]  /*27b0*/  USEL UR6, UR6, URZ, UP0 ;  /* 0x000000ff06067287 */ /* 0x000fc80008000000 */
[----:B------:R-:W-:Y:S01]  /*27c0*/  ULEA UR5, UR6, UR4, 0x3 ;  /* 0x0000000406057291 */ /* 0x000fe2000f8e18ff */
[----:B------:R-:W-:-:S04]  /*27d0*/  LOP3.LUT R2, R2, UR7, RZ, 0x3c, !PT ;  /* 0x0000000702027c12 */ /* 0x000fc8000f8e3cff */
[----:B-1----:R-:W-:-:S04]  /*27e0*/  SHF.L.U32 R3, R2, 0x1f, RZ ;  /* 0x0000001f02037819 */ /* 0x002fc800000006ff */
[----:B------:R-:W1:Y:S02]  /*27f0*/  SYNCS.PHASECHK.TRANS64.TRYWAIT P0, [UR5], R3 ;  /* 0x00000003ff0075a7 */ /* 0x000e640008001105 */
[----:B-1----:R-:W-:Y:S05]  /*2800*/  @!P0 BRA `(.L_x_46) ;  /* 0x0000005800a88947 */ /* 0x002fea0003800000 */
.L_x_150:
        /* <DEDUP_REMOVED lines=9> */
.L_x_152:
        /* <DEDUP_REMOVED lines=9> */
.L_x_154:
        /* <DEDUP_REMOVED lines=9> */
.L_x_156:
        /* <DEDUP_REMOVED lines=9> */
.L_x_158:
        /* <DEDUP_REMOVED lines=9> */
.L_x_160:
        /* <DEDUP_REMOVED lines=9> */
.L_x_162:
[----:B------:R-:W-:-:S04]  /*2b70*/  UIADD3 UR6, UPT, UPT, UR6, 0x1, URZ ;  /* 0x0000000106067890 */ /* 0x000fc8000fffe0ff */
[----:B------:R-:W-:-:S04]  /*2b80*/  UISETP.NE.AND UP0, UPT, UR6, 0xa, UPT ;  /* 0x0000000a0600788c */ /* 0x000fc8000bf05270 */
[----:B------:R-:W-:Y:S02]  /*2b90*/  USEL UR5, URZ, 0x1, UP0 ;  /* 0x00000001ff057887 */ /* 0x000fe40008000000 */
[----:B------:R-:W-:-:S04]  /*2ba0*/  USEL UR6, UR6, URZ, UP0 ;  /* 0x000000ff06067287 */ /* 0x000fc80008000000 */
[----:B------:R-:W-:Y:S01]  /*2bb0*/  ULEA UR6, UR6, UR4, 0x3 ;  /* 0x0000000406067291 */ /* 0x000fe2000f8e18ff */
[----:B------:R-:W-:-:S04]  /*2bc0*/  LOP3.LUT R2, R2, UR5, RZ, 0x3c, !PT ;  /* 0x0000000502027c12 */ /* 0x000fc8000f8e3cff */
[----:B------:R-:W-:Y:S01]  /*2bd0*/  SHF.L.U32 R2, R2, 0x1f, RZ ;  /* 0x0000001f02027819 */ /* 0x000fe200000006ff */
[----:B-1-3--:R-:W-:-:S07]  /*2be0*/  IMAD.U32 R0, RZ, RZ, UR6 ;  /* 0x00000006ff007e24 */ /* 0x00afce000f8e00ff */
.L_x_53:
[----:B-1----:R1:W2:Y:S02]  /*2bf0*/  SYNCS.PHASECHK.TRANS64.TRYWAIT P0, [R0+URZ], R2 ;  /* 0x00000002000075a7 */ /* 0x0022a400080011ff */
[----:B--2---:R-:W-:Y:S05]  /*2c00*/  @!P0 NANOSLEEP.SYNCS 0x989680 ;  /* 0x009896800000895d */ /* 0x004fea0003900000 */
[----:B------:R-:W2:Y:S02]  /*2c10*/  @!P0 SYNCS.PHASECHK.TRANS64 P0, [R0+URZ], R2 ;  /* 0x00000002000085a7 */ /* 0x000ea400080010ff */
[----:B--2---:R-:W-:Y:S05]  /*2c20*/  @P0 EXIT ;  /* 0x000000000000094d */ /* 0x004fea0003800000 */
[----:B------:R-:W-:Y:S05]  /*2c30*/  BRA `(.L_x_53) ;  /* 0xfffffffc00ec7947 */ /* 0x000fea000383ffff */
.L_x_23:
[----:B------:R-:W-:-:S04]  /*2c40*/  UISETP.NE.AND UP1, UPT, UR37, URZ, UPT ;  /* 0x000000ff2500728c */ /* 0x000fc8000bf25270 */
[----:B------:R-:W-:-:S09]  /*2c50*/  UISETP.NE.OR UP1, UPT, UR10, 0x1, UP1 ;  /* 0x000000010a00788c */ /* 0x000fd20008f25670 */
[----:B------:R-:W-:Y:S05]  /*2c60*/  BRA.U UP1, `(.L_x_54) ;  /* 0x00000005014c7547 */ /* 0x000fea000b800000 */
[----:B------:R-:W-:Y:S01]  /*2c70*/  HFMA2 R11, -RZ, RZ, 0, 0 ;  /* 0x00000000ff0b7431 */ /* 0x000fe200000001ff */
[----:B------:R-:W-:Y:S01]  /*2c80*/  ISETP.GE.U32.AND P2, PT, R10, 0x2, PT ;  /* 0x000000020a00780c */ /* 0x000fe20003f46070 */
[----:B------:R-:W-:Y:S01]  /*2c90*/  IMAD.MOV.U32 R12, RZ, RZ, 0x1 ;  /* 0x00000001ff0c7424 */ /* 0x000fe200078e00ff */
[----:B------:R-:W-:Y:S01]  /*2ca0*/  CS2R R8, SRZ ;  /* 0x0000000000087805 */ /* 0x000fe2000001ff00 */
[----:B------:R-:W-:Y:S01]  /*2cb0*/  IMAD.MOV.U32 R3, RZ, RZ, RZ ;  /* 0x000000ffff037224 */ /* 0x000fe200078e00ff */
[----:B------:R-:W-:Y:S01]  /*2cc0*/  UMOV UR4, 0x400 ;  /* 0x0000040000047882 */ /* 0x000fe20000000000 */
[----:B------:R-:W-:Y:S01]  /*2cd0*/  UMOV UR6, URZ ;  /* 0x000000ff00067c82 */ /* 0x000fe20008000000 */
[----:B------:R-:W-:-:S12]  /*2ce0*/  ULEA UR37, UR37, UR4, 0x18 ;  /* 0x0000000425257291 */ /* 0x000fd8000f8ec0ff */
.L_x_58:
[----:B------:R-:W-:Y:S02]  /*2cf0*/  LEA R0, R3, UR37, 0x3 ;  /* 0x0000002503007c11 */ /* 0x000fe4000f8e18ff */
[----:B------:R-:W-:-:S03]  /*2d00*/  SHF.L.U32 R4, R8, 0x1f, RZ ;  /* 0x0000001f08047819 */ /* 0x000fc600000006ff */
[----:B------:R-:W-:Y:S01]  /*2d10*/  VIADD R5, R0, 0x150 ;  /* 0x0000015000057836 */ /* 0x000fe20000000000 */
[----:B------:R-:W1:Y:S02]  /*2d20*/  SYNCS.PHASECHK.TRANS64.TRYWAIT P0, [R0+URZ+0x140], R4 ;  /* 0x00014004000075a7 */ /* 0x000e6400080011ff */
[----:B-1----:R-:W-:Y:S05]  /*2d30*/  @!P0 BRA `(.L_x_55) ;  /* 0x0000005800048947 */ /* 0x002fea0003800000 */
.L_x_163:
[----:B------:R-:W-:Y:S01]  /*2d40*/  ULEA UR5, UR6, UR37, 0x3 ;  /* 0x0000002506057291 */ /* 0x000fe2000f8e18ff */
[----:B-1----:R-:W-:Y:S01]  /*2d50*/  PRMT R0, RZ, 0x654, R5 ;  /* 0x00000654ff007816 */ /* 0x002fe20000000005 */
[----:B------:R-:W-:Y:S01]  /*2d60*/  @!P2 IMAD.MOV.U32 R4, RZ, RZ, 0x10 ;  /* 0x00000010ff04a424 */ /* 0x000fe200078e00ff */
[----:B------:R-:W-:Y:S01]  /*2d70*/  SHF.L.U32 R5, R12, 0x1f, RZ ;  /* 0x0000001f0c057819 */ /* 0x000fe200000006ff */
[----:B------:R-:W-:Y:S01]  /*2d80*/  UIADD3 UR4, UPT, UPT, UR5, 0xe0, URZ ;  /* 0x000000e005047890 */ /* 0x000fe2000fffe0ff */
[----:B------:R1:W-:Y:S05]  /*2d90*/  SYNCS.ARRIVE.TRANS64.RED.A1T0 RZ, [R0+URZ], RZ ;  /* 0x000000ff00ff79a7 */ /* 0x0003ea00081004ff */
[----:B------:R-:W-:Y:S01]  /*2da0*/  IMAD.U32 R6, RZ, RZ, UR4 ;  /* 0x00000004ff067e24 */ /* 0x000fe2000f8e00ff */
[----:B------:R-:W2:Y:S04]  /*2db0*/  SYNCS.PHASECHK.TRANS64.TRYWAIT P0, [UR5+0xf0], R5 ;  /* 0x0000f005ff0075a7 */ /* 0x000ea80008001105 */
[----:B------:R-:W-:Y:S01]  /*2dc0*/  PRMT R6, R10, 0x654, R6 ;  /* 0x000006540a067816 */ /* 0x000fe20000000006 */
[----:B-12---:R-:W-:Y:S06]  /*2dd0*/  @!P0 BRA `(.L_x_56) ;  /* 0x0000005400f08947 */ /* 0x006fec0003800000 */
.L_x_165:
[----:B------:R-:W-:Y:S01]  /*2de0*/  ULEA UR4, UR6, UR37, 0x4 ;  /* 0x0000002506047291 */ /* 0x000fe2000f8e20ff */
[----:B------:R-:W-:Y:S01]  /*2df0*/  SEL R2, R6, R2, !P2 ;  /* 0x0000000206027207 */ /* 0x000fe20005000000 */
[----:B------:R-:W-:Y:S01]  /*2e00*/  UIADD3 UR5, UPT, UPT, UR5, 0xe0, URZ ;  /* 0x000000e005057890 */ /* 0x000fe2000fffe0ff */
[----:B-1----:R-:W-:Y:S01]  /*2e10*/  LEA R0, R11, UR37, 0x3 ;  /* 0x000000250b007c11 */ /* 0x002fe2000f8e18ff */
[----:B------:R-:W-:Y:S01]  /*2e20*/  UIADD3 UR4, UPT, UPT, UR4, 0x170, URZ ;  /* 0x0000017004047890 */ /* 0x000fe2000fffe0ff */
[----:B------:R1:W-:Y:S01]  /*2e30*/  @!P2 SYNCS.ARRIVE.TRANS64.RED RZ, [R2+URZ], R4 ;  /* 0x0000000402ffa9a7 */ /* 0x0003e200080004ff */
[----:B------:R-:W-:Y:S01]  /*2e40*/  UIADD3 UR6, UPT, UPT, UR6, 0x1, URZ ;  /* 0x0000000106067890 */ /* 0x000fe2000fffe0ff */
[----:B------:R-:W-:-:S03]  /*2e50*/  VIADD R3, R3, 0x1 ;  /* 0x0000000103037836 */ /* 0x000fc60000000000 */
[----:B------:R-:W-:Y:S02]  /*2e60*/  UISETP.NE.AND UP0, UPT, UR6, 0x2, UPT ;  /* 0x000000020600788c */ /* 0x000fe4000bf05270 */
[----:B------:R-:W-:Y:S01]  /*2e70*/  ISETP.NE.AND P0, PT, R3, 0x2, PT ;  /* 0x000000020300780c */ /* 0x000fe20003f05270 */
[----:B------:R-:W-:Y:S06]  /*2e80*/  UGETNEXTWORKID.BROADCAST [UR4], [UR5] ;  /* 0x00000000040073ca */ /* 0x000fec0008000100 */
[----:B------:R-:W-:Y:S02]  /*2e90*/  USEL UR4, URZ, 0x1, UP0 ;  /* 0x00000001ff047887 */ /* 0x000fe40008000000 */
[----:B------:R-:W-:-:S04]  /*2ea0*/  USEL UR6, UR6, URZ, UP0 ;  /* 0x000000ff06067287 */ /* 0x000fc80008000000 */
[----:B------:R-:W-:Y:S02]  /*2eb0*/  LOP3.LUT R12, R12, UR4, RZ, 0x3c, !PT ;  /* 0x000000040c0c7c12 */ /* 0x000fe4000f8e3cff */
[----:B-1----:R-:W-:-:S04]  /*2ec0*/  SHF.L.U32 R4, R9, 0x1f, RZ ;  /* 0x0000001f09047819 */ /* 0x002fc800000006ff */
[----:B------:R-:W1:Y:S02]  /*2ed0*/  SYNCS.PHASECHK.TRANS64.TRYWAIT P1, [R0+URZ+0xe0], R4 ;  /* 0x0000e004000075a7 */ /* 0x000e6400080211ff */
[----:B-1----:R-:W-:Y:S05]  /*2ee0*/  @!P1 BRA `(.L_x_57) ;  /* 0x0000005400c49947 */ /* 0x002fea0003800000 */
.L_x_166:
[----:B-1----:R-:W-:Y:S01]  /*2ef0*/  LEA R4, R11, UR37, 0x4 ;  /* 0x000000250b047c11 */ /* 0x002fe2000f8e20ff */
[----:B------:R-:W-:Y:S01]  /*2f00*/  VIADD R0, R0, 0xf0 ;  /* 0x000000f000007836 */ /* 0x000fe20000000000 */
[----:B------:R-:W-:Y:S01]  /*2f10*/  SEL R3, R3, RZ, P0 ;  /* 0x000000ff03037207 */ /* 0x000fe20000000000 */
[----:B------:R-:W-:-:S03]  /*2f20*/  VIADD R11, R11, 0x1 ;  /* 0x000000010b0b7836 */ /* 0x000fc60000000000 */
[----:B------:R-:W1:Y:S01]  /*2f30*/  LDS.128 R4, [R4+0x170] ;  /* 0x0001700004047984 */ /* 0x000e620000000c00 */
[----:B------:R-:W-:Y:S02]  /*2f40*/  PRMT R0, RZ, 0x654, R0 ;  /* 0x00000654ff007816 */ /* 0x000fe40000000000 */
[C---:B------:R-:W-:Y:S01]  /*2f50*/  ISETP.NE.AND P1, PT, R11.reuse, 0x2, PT ;  /* 0x000000020b00780c */ /* 0x040fe20003f25270 */
[----:B------:R-:W-:Y:S01]  /*2f60*/  @!PT LDS RZ, [RZ] ;  /* 0x00000000fffff984 */ /* 0x000fe20000000800 */
[----:B------:R-:W-:Y:S01]  /*2f70*/  @!PT LDS RZ, [RZ] ;  /* 0x00000000fffff984 */ /* 0x000fe20000000800 */
[----:B------:R-:W-:Y:S01]  /*2f80*/  @!PT LDS RZ, [RZ] ;  /* 0x00000000fffff984 */ /* 0x000fe20000000800 */
[----:B------:R-:W-:Y:S01]  /*2f90*/  @!PT LDS RZ, [RZ] ;  /* 0x00000000fffff984 */ /* 0x000fe20000000800 */
[----:B------:R2:W-:Y:S06]  /*2fa0*/  MEMBAR.ALL.CTA ;  /* 0x0000000000007992 */ /* 0x0005ec0000008000 */
[----:B--2---:R-:W2:Y:S01]  /*2fb0*/  FENCE.VIEW.ASYNC.S ;  /* 0x00000000000073c6 */ /* 0x004ea20000000000 */
[----:B------:R-:W-:Y:S01]  /*2fc0*/  SEL R11, R11, RZ, P1 ;  /* 0x000000ff0b0b7207 */ /* 0x000fe20000800000 */
[----:B--2---:R2:W-:Y:S01]  /*2fd0*/  SYNCS.ARRIVE.TRANS64.RED.A1T0 RZ, [R0+URZ], RZ ;  /* 0x000000ff00ff79a7 */ /* 0x0045e200081004ff */
[----:B-1----:R-:W-:-:S02]  /*2fe0*/  LOP3.LUT P3, RZ, R6, 0x1, RZ, 0xc0, !PT ;  /* 0x0000000106ff7812 */ /* 0x002fc4000786c0ff */
[----:B------:R-:W-:-:S04]  /*2ff0*/  SEL R4, RZ, 0x1, P1 ;  /* 0x00000001ff047807 */ /* 0x000fc80000800000 */
[----:B------:R-:W-:Y:S02]  /*3000*/  LOP3.LUT R9, R9, R4, RZ, 0x3c, !PT ;  /* 0x0000000409097212 */ /* 0x000fe400078e3cff */
[----:B--2---:R-:W-:-:S04]  /*3010*/  SEL R0, RZ, 0x1, P0 ;  /* 0x00000001ff007807 */ /* 0x004fc80000000000 */
[----:B------:R-:W-:Y:S01]  /*3020*/  LOP3.LUT R8, R8, R0, RZ, 0x3c, !PT ;  /* 0x0000000008087212 */ /* 0x000fe200078e3cff */
[----:B------:R-:W-:Y:S06]  /*3030*/  @P3 BRA `(.L_x_58) ;  /* 0xfffffffc002c3947 */ /* 0x000fec000383ffff */
[----:B------:R-:W-:Y:S01]  /*3040*/  ULEA UR5, UR6, UR37, 0x3 ;  /* 0x0000002506057291 */ /* 0x000fe2000f8e18ff */
[----:B------:R-:W-:-:S08]  /*3050*/  SHF.L.U32 R2, R12, 0x1f, RZ ;  /* 0x0000001f0c027819 */ /* 0x000fd000000006ff */
[----:B------:R-:W1:Y:S02]  /*3060*/  SYNCS.PHASECHK.TRANS64 P0, [UR5+0xf0], R2 ;  /* 0x0000f002ff0075a7 */ /* 0x000e640008001005 */
[----:B-1----:R-:W-:Y:S05]  /*3070*/  @P0 BRA `(.L_x_59) ;  /* 0x0000000000080947 */ /* 0x002fea0003800000 */
[----:B------:R-:W1:Y:S02]  /*3080*/  SYNCS.PHASECHK.TRANS64.TRYWAIT P0, [UR5+0xf0], R2 ;  /* 0x0000f002ff0075a7 */ /* 0x000e640008001105 */
[----:B-1----:R-:W-:Y:S05]  /*3090*/  @!P0 BRA `(.L_x_60) ;  /* 0x00000054006c8947 */ /* 0x002fea0003800000 */
.L_x_59:
[----:B------:R-:W-:-:S04]  /*30a0*/  UIADD3 UR4, UPT, UPT, UR6, 0x1, URZ ;  /* 0x0000000106047890 */ /* 0x000fc8000fffe0ff */
[----:B------:R-:W-:-:S04]  /*30b0*/  UISETP.NE.AND UP0, UPT, UR4, 0x2, UPT ;  /* 0x000000020400788c */ /* 0x000fc8000bf05270 */
[----:B------:R-:W-:Y:S02]  /*30c0*/  USEL UR7, URZ, 0x1, UP0 ;  /* 0x00000001ff077887 */ /* 0x000fe40008000000 */
[----:B------:R-:W-:-:S04]  /*30d0*/  USEL UR4, UR4, URZ, UP0 ;  /* 0x000000ff04047287 */ /* 0x000fc80008000000 */
[----:B------:R-:W-:Y:S01]  /*30e0*/  ULEA UR4, UR4, UR37, 0x3 ;  /* 0x0000002504047291 */ /* 0x000fe2000f8e18ff */
[----:B-1----:R-:W-:-:S04]  /*30f0*/  LOP3.LUT R2, R12, UR7, RZ, 0x3c, !PT ;  /* 0x000000070c027c12 */ /* 0x002fc8000f8e3cff */
[----:B------:R-:W-:-:S04]  /*3100*/  SHF.L.U32 R0, R2, 0x1f, RZ ;  /* 0x0000001f02007819 */ /* 0x000fc800000006ff */
[----:B------:R-:W1:Y:S02]  /*3110*/  SYNCS.PHASECHK.TRANS64 P0, [UR4+0xf0], R0 ;  /* 0x0000f000ff0075a7 */ /* 0x000e640008001004 */
[----:B-1----:R-:W-:Y:S05]  /*3120*/  @P0 EXIT ;  /* 0x000000000000094d */ /* 0x002fea0003800000 */
[----:B------:R-:W-:Y:S02]  /*3130*/  SHF.L.U32 R2, R2, 0x1f, RZ ;  /* 0x0000001f02027819 */ /* 0x000fe400000006ff */
[----:B------:R-:W-:-:S07]  /*3140*/  MOV R0, UR4 ;  /* 0x0000000400007c02 */ /* 0x000fce0008000f00 */
.L_x_61:
[----:B-1----:R1:W2:Y:S02]  /*3150*/  SYNCS.PHASECHK.TRANS64.TRYWAIT P0, [R0+URZ+0xf0], R2 ;  /* 0x0000f002000075a7 */ /* 0x0022a400080011ff */
[----:B--2---:R-:W-:Y:S05]  /*3160*/  @!P0 NANOSLEEP.SYNCS 0x989680 ;  /* 0x009896800000895d */ /* 0x004fea0003900000 */
[----:B------:R-:W2:Y:S02]  /*3170*/  @!P0 SYNCS.PHASECHK.TRANS64 P0, [R0+URZ+0xf0], R2 ;  /* 0x0000f002000085a7 */ /* 0x000ea400080010ff */
[----:B--2---:R-:W-:Y:S05]  /*3180*/  @P0 EXIT ;  /* 0x000000000000094d */ /* 0x004fea0003800000 */
[----:B------:R-:W-:Y:S05]  /*3190*/  BRA `(.L_x_61) ;  /* 0xfffffffc00ec7947 */ /* 0x000fea000383ffff */
.L_x_54:
[----:B------:R-:W-:Y:S05]  /*31a0*/  BRA.U UP4, `(.L_x_62) ;  /* 0x0000001104d87547 */ /* 0x000fea000b800000 */
[----:B------:R-:W-:Y:S01]  /*31b0*/  UMOV UR6, 0x40 ;  /* 0x0000004000067882 */ /* 0x000fe20000000000 */
[----:B------:R-:W-:Y:S01]  /*31c0*/  NOP ;  /* 0x0000000000007918 */ /* 0x000fe20000000000 */
[----:B------:R-:W-:Y:S01]  /*31d0*/  ULEA UR6, UR37, UR6, 0x18 ;  /* 0x0000000625067291 */ /* 0x000fe2000f8ec0ff */
[----:B------:R-:W-:Y:S02]  /*31e0*/  UMOV UR7, 0x400 ;  /* 0x0000040000077882 */ /* 0x000fe40000000000 */
[----:B------:R-:W-:-:S06]  /*31f0*/  ULEA UR37, UR37, UR7, 0x18 ;  /* 0x0000000725257291 */ /* 0x000fcc000f8ec0ff */
[----:B------:R-:W1:Y:S02]  /*3200*/  LDS.U8 R2, [UR6+0x1c] ;  /* 0x00001c06ff027984 */ /* 0x000e640008000000 */
[----:B-1----:R-:W-:-:S13]  /*3210*/  ISETP.NE.AND P0, PT, R2, RZ, PT ;  /* 0x000000ff0200720c */ /* 0x002fda0003f05270 */
[----:B------:R-:W-:Y:S05]  /*3220*/  @P0 BRA `(.L_x_63) ;  /* 0x0000000400080947 */ /* 0x000fea0003800000 */
[----:B------:R-:W-:Y:S02]  /*3230*/  UISETP.NE.U32.AND UP0, UPT, UR5, 0x1, UPT ;  /* 0x000000010500788c */ /* 0x000fe4000bf05070 */
[----:B------:R-:W-:-:S07]  /*3240*/  UIADD3 UR8, UPT, UPT, UR6, 0x8, URZ ;  /* 0x0000000806087890 */ /* 0x000fce000fffe0ff */
[----:B------:R-:W-:Y:S05]  /*3250*/  BRA.U !UP0, `(.L_x_64) ;  /* 0x00000001089c7547 */ /* 0x000fea000b800000 */
[----:B------:R-:W-:Y:S01]  /*3260*/  ELECT P0, URZ, PT ;  /* 0x0000000000ff782f */ /* 0x000fe20003800000 */
[----:B------:R-:W-:-:S12]  /*3270*/  BSSY B0, `(.L_x_64) ;  /* 0x0000025000007945 */ /* 0x000fd80003800000 */
[----:B------:R-:W-:Y:S05]  /*3280*/  @!P0 BRA `(.L_x_65) ;  /* 0x00000000008c8947 */ /* 0x000fea0003800000 */
[----:B------:R-:W-:-:S05]  /*3290*/  UMOV UR7, 0x10 ;  /* 0x0000001000077882 */ /* 0x000fca0000000000 */
[----:B------:R-:W-:Y:S04]  /*32a0*/  DEPBAR.LE SB1, 0x36 ;  /* 0x00009d800000791a */ /* 0x000fe80000000000 */
[----:B------:R-:W1:Y:S02]  /*32b0*/  UTCATOMSWS.2CTA.FIND_AND_SET.ALIGN UP1, UR7, UR7 ;  /* 0x00000007000775e3 */ /* 0x000e640008220800 */
[----:B-1----:R-:W-:Y:S01]  /*32c0*/  MOV R10, UR7 ;  /* 0x00000007000a7c02 */ /* 0x002fe20008000f00 */
[----:B------:R-:W-:Y:S06]  /*32d0*/  BRA.U UP1, `(.L_x_66) ;  /* 0x0000000101187547 */ /* 0x000fec000b800000 */
.L_x_67:
[----:B------:R-:W-:Y:S05]  /*32e0*/  NANOSLEEP 0x64 ;  /* 0x000000640000795d */ /* 0x000fea0003800000 */
[----:B------:R-:W-:-:S05]  /*32f0*/  UMOV UR7, 0x10 ;  /* 0x0000001000077882 */ /* 0x000fca0000000000 */
[----:B------:R-:W-:Y:S04]  /*3300*/  DEPBAR.LE SB1, 0x36 ;  /* 0x00009d800000791a */ /* 0x000fe80000000000 */
[----:B------:R-:W1:Y:S02]  /*3310*/  UTCATOMSWS.2CTA.FIND_AND_SET.ALIGN UP1, UR7, UR7 ;  /* 0x00000007000775e3 */ /* 0x000e640008220800 */
[----:B-1----:R-:W-:Y:S01]  /*3320*/  MOV R10, UR7 ;  /* 0x00000007000a7c02 */ /* 0x002fe20008000f00 */
[----:B------:R-:W-:Y:S05]  /*3330*/  BRA.U !UP1, `(.L_x_67) ;  /* 0xfffffffd09e87547 */ /* 0x000fea000b83ffff */
.L_x_66:
[----:B------:R-:W1:Y:S01]  /*3340*/  LDS R5, [UR6+0x10] ;  /* 0x00001006ff057984 */ /* 0x000e620008000800 */
[----:B------:R-:W-:Y:S01]  /*3350*/  IMAD.U32 R3, RZ, RZ, UR37 ;  /* 0x00000025ff037e24 */ /* 0x000fe2000f8e00ff */
[----:B------:R-:W-:-:S03]  /*3360*/  MOV R2, UR4 ;  /* 0x0000000400027c02 */ /* 0x000fc60008000f00 */
[----:B------:R-:W-:Y:S01]  /*3370*/  VIADD R3, R3, 0x190 ;  /* 0x0000019003037836 */ /* 0x000fe20000000000 */
[----:B-1----:R-:W-:-:S04]  /*3380*/  SHF.L.U32 R5, R5, 0x1f, RZ ;  /* 0x0000001f05057819 */ /* 0x002fc800000006ff */
[----:B------:R-:W1:Y:S02]  /*3390*/  SYNCS.PHASECHK.TRANS64.TRYWAIT P0, [UR6+0x8], R5 ;  /* 0x00000805ff0075a7 */ /* 0x000e640008001106 */
[----:B-1----:R-:W-:Y:S05]  /*33a0*/  @P0 BRA `(.L_x_68) ;  /* 0x0000000000080947 */ /* 0x002fea0003800000 */
[----:B------:R-:W1:Y:S02]  /*33b0*/  SYNCS.PHASECHK.TRANS64.TRYWAIT P0, [UR6+0x8], R5 ;  /* 0x00000805ff0075a7 */ /* 0x000e640008001106 */
[----:B-1----:R-:W-:Y:S05]  /*33c0*/  @!P0 BRA `(.L_x_69) ;  /* 0x0000005000b88947 */ /* 0x002fea0003800000 */
.L_x_68:
[----:B-1----:R-:W-:Y:S01]  /*33d0*/  HFMA2 R4, -RZ, RZ, 0, 5.9604644775390625e-08 ;  /* 0x00000001ff047431 */ /* 0x002fe200000001ff */
[----:B------:R-:W-:Y:S01]  /*33e0*/  UPRMT UR7, UR4, 0x654, UR8 ;  /* 0x0000065404077896 */ /* 0x000fe20008000008 */
[----:B------:R-:W-:Y:S01]  /*33f0*/  IMAD.MOV.U32 R7, RZ, RZ, 0xffff ;  /* 0x0000ffffff077424 */ /* 0x000fe200078e00ff */
[----:B------:R-:W-:Y:S01]  /*3400*/  PRMT R2, R2, 0x654, R3 ;  /* 0x0000065402027816 */ /* 0x000fe20000000003 */
[----:B------:R-:W-:Y:S02]  /*3410*/  IMAD.MOV.U32 R5, RZ, RZ, 0x4 ;  /* 0x00000004ff057424 */ /* 0x000fe400078e00ff */
[----:B------:R-:W-:Y:S01]  /*3420*/  IMAD.SHL.U32 R9, R10, 0x20, RZ ;  /* 0x000000200a097824 */ /* 0x000fe200078e00ff */
[----:B------:R-:W-:Y:S02]  /*3430*/  MOV R3, UR7 ;  /* 0x0000000700037c02 */ /* 0x000fe40008000f00 */
[-C--:B------:R-:W-:Y:S01]  /*3440*/  SHF.L.U32 R7, R7, R10.reuse, RZ ;  /* 0x0000000a07077219 */ /* 0x080fe200000006ff */
[----:B------:R1:W-:Y:S01]  /*3450*/  SYNCS.ARRIVE.TRANS64.RED RZ, [UR7], R5 ;  /* 0x00000005ffff79a7 */ /* 0x0003e20008000407 */
[----:B------:R-:W-:Y:S01]  /*3460*/  SHF.L.U32 R6, R4, R10, RZ ;  /* 0x0000000a04067219 */ /* 0x000fe200000006ff */
[----:B------:R1:W-:Y:S04]  /*3470*/  STS [UR37+0x190], R9 ;  /* 0x00019009ff007988 */ /* 0x0003e80008000825 */
[----:B------:R1:W-:Y:S04]  /*3480*/  STAS [R2.64], R10 ;  /* 0x0000000a02007dbd */ /* 0x0003e8000c0008ff */
[----:B------:R1:W-:Y:S04]  /*3490*/  ATOMS.OR RZ, [UR6+0x14], R7 ;  /* 0x00001407ffff798c */ /* 0x0003e8000b000006 */
[----:B------:R1:W-:Y:S04]  /*34a0*/  ATOMS.OR RZ, [UR6+0x18], R6 ;  /* 0x00001806ffff798c */ /* 0x0003e8000b000006 */
[----:B------:R1:W-:Y:S02]  /*34b0*/  ATOMS.XOR RZ, [UR6+0x10], R4 ;  /* 0x00001004ffff798c */ /* 0x0003e4000b800006 */
.L_x_65:
[----:B------:R-:W-:Y:S05]  /*34c0*/  BSYNC B0 ;  /* 0x0000000000007941 */ /* 0x000fea0003800000 */
.L_x_64:
[----:B------:R-:W-:Y:S05]  /*34d0*/  BRA.U UP0, `(.L_x_70) ;  /* 0x00000001006c7547 */ /* 0x000fea000b800000 */
[----:B------:R-:W-:-:S03]  /*34e0*/  UMOV UR7, 0xffffffff ;  /* 0xffffffff00077882 */ /* 0x000fc60000000000 */
[----:B------:R-:W-:Y:S05]  /*34f0*/  BRA.DIV UR7, `(.L_x_71) ;  /* 0x0000005207847947 */ /* 0x000fea000b800000 */
[----:B------:R-:W-:-:S13]  /*3500*/  ELECT P6, URZ, PT ;  /* 0x0000000000ff782f */ /* 0x000fda00038c0000 */
.L_x_170:
[----:B------:R-:W-:Y:S05]  /*3510*/  @!P6 BRA `(.L_x_70) ;  /* 0x00000000005ce947 */ /* 0x000fea0003800000 */
[----:B-1----:R-:W1:Y:S02]  /*3520*/  LDS R3, [UR6+0x10] ;  /* 0x00001006ff037984 */ /* 0x002e640008000800 */
[----:B-1----:R-:W-:-:S04]  /*3530*/  SHF.L.U32 R3, R3, 0x1f, RZ ;  /* 0x0000001f03037819 */ /* 0x002fc800000006ff */
[----:B------:R-:W1:Y:S02]  /*3540*/  SYNCS.PHASECHK.TRANS64.TRYWAIT P0, [UR6+0x8], R3 ;  /* 0x00000803ff0075a7 */ /* 0x000e640008001106 */
[----:B-1----:R-:W-:Y:S05]  /*3550*/  @P0 BRA `(.L_x_72) ;  /* 0x0000000000080947 */ /* 0x002fea0003800000 */
[----:B------:R-:W1:Y:S02]  /*3560*/  SYNCS.PHASECHK.TRANS64.TRYWAIT P0, [UR6+0x8], R3 ;  /* 0x00000803ff0075a7 */ /* 0x000e640008001106 */
[----:B-1----:R-:W-:Y:S05]  /*3570*/  @!P0 BRA `(.L_x_73) ;  /* 0x0000005000848947 */ /* 0x002fea0003800000 */
.L_x_72:
[----:B------:R-:W2:Y:S01]  /*3580*/  LDS R5, [UR37+0x190] ;  /* 0x00019025ff057984 */ /* 0x000ea20008000800 */
[----:B-1----:R-:W-:Y:S02]  /*3590*/  HFMA2 R2, -RZ, RZ, 0, 5.9604644775390625e-08 ;  /* 0x00000001ff027431 */ /* 0x002fe400000001ff */
[----:B------:R-:W-:Y:S01]  /*35a0*/  IMAD.MOV.U32 R3, RZ, RZ, 0xffff ;  /* 0x0000ffffff037424 */ /* 0x000fe200078e00ff */
[----:B------:R-:W-:Y:S01]  /*35b0*/  UPRMT UR7, UR4, 0x654, UR8 ;  /* 0x0000065404077896 */ /* 0x000fe20008000008 */
[----:B--2---:R-:W-:-:S03]  /*35c0*/  IMAD.SHL.U32 R4, R5, 0x20, RZ ;  /* 0x0000002005047824 */ /* 0x004fc600078e00ff */
[-C--:B------:R-:W-:Y:S02]  /*35d0*/  SHF.L.U32 R3, R3, R5.reuse, RZ ;  /* 0x0000000503037219 */ /* 0x080fe400000006ff */
[----:B------:R-:W-:Y:S01]  /*35e0*/  SHF.L.U32 R5, R2, R5, RZ ;  /* 0x0000000502057219 */ /* 0x000fe200000006ff */
[----:B------:R2:W-:Y:S04]  /*35f0*/  STS [UR37+0x190], R4 ;  /* 0x00019004ff007988 */ /* 0x0005e80008000825 */
[----:B------:R2:W-:Y:S04]  /*3600*/  ATOMS.OR RZ, [UR6+0x14], R3 ;  /* 0x00001403ffff798c */ /* 0x0005e8000b000006 */
[----:B------:R2:W-:Y:S01]  /*3610*/  ATOMS.OR RZ, [UR6+0x18], R5 ;  /* 0x00001805ffff798c */ /* 0x0005e2000b000006 */
[----:B------:R-:W-:Y:S03]  /*3620*/  SYNCS.ARRIVE.TRANS64.RED.A1T0 RZ, [UR7], RZ ;  /* 0x000000ffffff79a7 */ /* 0x000fe60008100407 */
[----:B------:R2:W-:Y:S01]  /*3630*/  ATOMS.XOR RZ, [UR6+0x10], R2 ;  /* 0x00001002ffff798c */ /* 0x0005e2000b800006 */
[----:B------:R-:W-:Y:S05]  /*3640*/  BRA `(.L_x_70) ;  /* 0x0000000000107947 */ /* 0x000fea0003800000 */
.L_x_63:
[----:B------:R-:W-:-:S05]  /*3650*/  MOV R2, 0xffffffff ;  /* 0xffffffff00027802 */ /* 0x000fca0000000f00 */
[----:B------:R1:W-:Y:S02]  /*3660*/  STS [UR37+0x190], R2 ;  /* 0x00019002ff007988 */ /* 0x0003e40008000825 */
[----:B-1----:R-:W-:Y:S02]  /*3670*/  MOV R2, 0x3690 ;  /* 0x0000369000027802 */ /* 0x002fe40000000f00 */
[----:B-----5:R-:W-:Y:S05]  /*3680*/  CALL.REL.NOINC `($__internal_1_$__cuda_sm10x_tcgen05_guardrail_trap_phase_invalid_during_alloc) ;  /* 0x0000005400e47944 */ /* 0x020fea0003c00000 */
.L_x_70:
[----:B------:R-:W-:Y:S05]  /*3690*/  WARPSYNC.ALL ;  /* 0x0000000000007948 */ /* 0x000fea0003800000 */
[----:B------:R-:W3:Y:S01]  /*36a0*/  S2UR UR7, SR_CgaCtaId ;  /* 0x00000000000779c3 */ /* 0x000ee20000008800 */
[----:B------:R-:W-:Y:S01]  /*36b0*/  UMOV UR6, 0x400 ;  /* 0x0000040000067882 */ /* 0x000fe20000000000 */
[----:B------:R-:W-:-:S06]  /*36c0*/  NOP ;  /* 0x0000000000007918 */ /* 0x000fcc0000000000 */
[----:B------:R-:W-:Y:S06]  /*36d0*/  BAR.ARV 0x6, 0xa0 ;  /* 0x0182800000007b1d */ /* 0x000fec0000002000 */
[----:B------:R-:W4:Y:S01]  /*36e0*/  LDCU UR8, c[0x0][0x38c] ;  /* 0x00007180ff0877ac */ /* 0x000f220008000800 */
[----:B------:R-:W-:Y:S01]  /*36f0*/  LOP3.LUT R0, R0, 0xffff, RZ, 0xc0, !PT ;  /* 0x0000ffff00007812 */ /* 0x000fe200078ec0ff */
[----:B-1----:R-:W-:Y:S01]  /*3700*/  IMAD.MOV.U32 R9, RZ, RZ, 0x1 ;  /* 0x00000001ff097424 */ /* 0x002fe200078e00ff */
[----:B------:R-:W-:Y:S01]  /*3710*/  LOP3.LUT R8, R8, 0xffff, RZ, 0xc0, !PT ;  /* 0x0000ffff08087812 */ /* 0x000fe200078ec0ff */
[----:B------:R-:W-:Y:S01]  /*3720*/  UMOV UR19, URZ ;  /* 0x000000ff00137c82 */ /* 0x000fe20008000000 */
[----:B------:R-:W-:Y:S01]  /*3730*/  R2UR UR11, R0 ;  /* 0x00000000000b72ca */ /* 0x000fe200000e0000 */
[----:B------:R-:W-:Y:S01]  /*3740*/  UMOV UR18, URZ ;  /* 0x000000ff00127c82 */ /* 0x000fe20008000000 */
[----:B------:R-:W-:Y:S01]  /*3750*/  R2UR UR12, R8 ;  /* 0x00000000080c72ca */ /* 0x000fe200000e0000 */
[----:B------:R-:W-:Y:S01]  /*3760*/  IMAD.MOV.U32 R8, RZ, RZ, RZ ;  /* 0x000000ffff087224 */ /* 0x000fe200078e00ff */
[----:B------:R-:W-:Y:S01]  /*3770*/  UMOV UR17, URZ ;  /* 0x000000ff00117c82 */ /* 0x000fe20008000000 */
[----:B---3--:R-:W-:-:S02]  /*3780*/  ULEA UR7, UR7, UR6, 0x18 ;  /* 0x0000000607077291 */ /* 0x008fc4000f8ec0ff */
[----:B------:R-:W-:Y:S02]  /*3790*/  UISETP.NE.AND UP2, UPT, UR5, URZ, UPT ;  /* 0x000000ff0500728c */ /* 0x000fe4000bf45270 */
[----:B------:R-:W-:Y:S02]  /*37a0*/  UIADD3 UR13, UPT, UPT, UR7, 0x6400, URZ ;  /* 0x00006400070d7890 */ /* 0x000fe4000fffe0ff */
[----:B------:R-:W-:Y:S02]  /*37b0*/  UIADD3 UR14, UPT, UPT, UR7, 0x2e400, URZ ;  /* 0x0002e400070e7890 */ /* 0x000fe4000fffe0ff */
[----:B----4-:R-:W-:Y:S01]  /*37c0*/  UIADD3 UR8, UPT, UPT, UR8, 0x3f, URZ ;  /* 0x0000003f08087890 */ /* 0x010fe2000fffe0ff */
[----:B--2---:R-:W1:Y:S01]  /*37d0*/  LDS R2, [UR7+0x190] ;  /* 0x00019007ff027984 */ /* 0x004e620008000800 */
[----:B------:R-:W-:Y:S02]  /*37e0*/  USHF.R.U32.HI UR13, URZ, 0x4, UR13 ;  /* 0x00000004ff0d7899 */ /* 0x000fe4000801160d */
[----:B------:R-:W-:-:S02]  /*37f0*/  USHF.R.S32.HI UR6, URZ, 0x1f, UR8 ;  /* 0x0000001fff067899 */ /* 0x000fc40008011408 */
[----:B------:R-:W-:Y:S02]  /*3800*/  USHF.R.U32.HI UR14, URZ, 0x4, UR14 ;  /* 0x00000004ff0e7899 */ /* 0x000fe4000801160e */
[----:B------:R-:W-:Y:S02]  /*3810*/  ULEA.HI UR6, UR6, UR8, URZ, 0x6 ;  /* 0x0000000806067291 */ /* 0x000fe4000f8f30ff */
[----:B------:R-:W-:Y:S02]  /*3820*/  ULOP3.LUT UR13, UR13, 0x3fff, URZ, 0xc0, !UPT ;  /* 0x00003fff0d0d7892 */ /* 0x000fe4000f8ec0ff */
[----:B------:R-:W-:Y:S02]  /*3830*/  USHF.R.S32.HI UR6, URZ, 0x6, UR6 ;  /* 0x00000006ff067899 */ /* 0x000fe40008011406 */
[----:B------:R-:W-:Y:S02]  /*3840*/  ULOP3.LUT UR14, UR14, 0x3fff, URZ, 0xc0, !UPT ;  /* 0x00003fff0e0e7892 */ /* 0x000fe4000f8ec0ff */
[----:B------:R-:W-:Y:S01]  /*3850*/  UISETP.LT.AND UP0, UPT, UR6, 0x1, UPT ;  /* 0x000000010600788c */ /* 0x000fe2000bf01270 */
[----:B------:R-:W-:Y:S01]  /*3860*/  UMOV UR28, 0x0 ;  /* 0x00000000001c7882 */ /* 0x000fe20000000000 */
[----:B------:R-:W-:Y:S01]  /*3870*/  UMOV UR29, 0x10100490 ;  /* 0x10100490001d7882 */ /* 0x000fe20000000000 */
[----:B------:R-:W-:-:S02]  /*3880*/  ULOP3.LUT UR13, UR13, 0x10000, URZ, 0xfc, !UPT ;  /* 0x000100000d0d7892 */ /* 0x000fc4000f8efcff */
[----:B------:R-:W-:Y:S02]  /*3890*/  ULOP3.LUT UR14, UR14, 0x10000, URZ, 0xfc, !UPT ;  /* 0x000100000e0e7892 */ /* 0x000fe4000f8efcff */
[----:B------:R-:W-:Y:S01]  /*38a0*/  USEL UR20, UR6, 0x1, !UP0 ;  /* 0x0000000106147887 */ /* 0x000fe2000c000000 */
[----:B------:R-:W-:Y:S01]  /*38b0*/  UMOV UR26, 0x0 ;  /* 0x00000000001a7882 */ /* 0x000fe20000000000 */
[----:B------:R-:W-:Y:S01]  /*38c0*/  UMOV UR27, 0x10100490 ;  /* 0x10100490001b7882 */ /* 0x000fe20000000000 */
[----:B------:R-:W-:Y:S01]  /*38d0*/  UMOV UR24, 0x0 ;  /* 0x0000000000187882 */ /* 0x000fe20000000000 */
[----:B------:R-:W-:Y:S01]  /*38e0*/  UMOV UR25, 0x10100490 ;  /* 0x1010049000197882 */ /* 0x000fe20000000000 */
[----:B------:R-:W-:Y:S01]  /*38f0*/  UMOV UR22, 0x0 ;  /* 0x0000000000167882 */ /* 0x000fe20000000000 */
[----:B------:R-:W-:Y:S01]  /*3900*/  UMOV UR23, 0x10100490 ;  /* 0x1010049000177882 */ /* 0x000fe20000000000 */
[----:B-1----:R-:W-:Y:S02]  /*3910*/  R2UR UR21, R2 ;  /* 0x00000000021572ca */ /* 0x002fe400000e0000 */
[----:B------:R-:W-:-:S13]  /*3920*/  CS2R R2, SRZ ;  /* 0x0000000000027805 */ /* 0x000fda000001ff00 */
.L_x_81:
[C---:B------:R-:W-:Y:S02]  /*3930*/  LEA R0, R8.reuse, UR7, 0x3 ;  /* 0x0000000708007c11 */ /* 0x040fe4000f8e18ff */
[----:B------:R-:W-:Y:S02]  /*3940*/  SHF.L.U32 R4, R3, 0x1f, RZ ;  /* 0x0000001f03047819 */ /* 0x000fe400000006ff */
[----:B------:R-:W-:Y:S02]  /*3950*/  LEA R5, R8, UR7, 0x4 ;  /* 0x0000000708057c11 */ /* 0x000fe4000f8e20ff */
[----:B------:R-:W1:Y:S02]  /*3960*/  SYNCS.PHASECHK.TRANS64.TRYWAIT P0, [R0+URZ+0xe0], R4 ;  /* 0x0000e004000075a7 */ /* 0x000e6400080011ff */
[----:B-1-34-:R-:W-:Y:S05]  /*3970*/  @!P0 BRA `(.L_x_74) ;  /* 0x0000004c009c8947 */ /* 0x01afea0003800000 */
.L_x_171:
[----:B-1----:R-:W1:Y:S01]  /*3980*/  LDS.128 R4, [R5+0x170] ;  /* 0x0001700005047984 */ /* 0x002e620000000c00 */
[----:B------:R-:W-:Y:S02]  /*3990*/  VIADD R0, R0, 0xf0 ;  /* 0x000000f000007836 */ /* 0x000fe40000000000 */
[----:B------:R-:W-:Y:S01]  /*39a0*/  VIADD R8, R8, 0x1 ;  /* 0x0000000108087836 */ /* 0x000fe20000000000 */
[----:B------:R-:W-:Y:S01]  /*39b0*/  @!PT LDS RZ, [RZ] ;  /* 0x00000000fffff984 */ /* 0x000fe20000000800 */
[----:B------:R-:W-:Y:S01]  /*39c0*/  @!PT LDS RZ, [RZ] ;  /* 0x00000000fffff984 */ /* 0x000fe20000000800 */
[----:B------:R-:W-:Y:S01]  /*39d0*/  @!PT LDS RZ, [RZ] ;  /* 0x00000000fffff984 */ /* 0x000fe20000000800 */
[----:B------:R-:W-:Y:S01]  /*39e0*/  @!PT LDS RZ, [RZ] ;  /* 0x00000000fffff984 */ /* 0x000fe20000000800 */
[----:B------:R2:W-:Y:S06]  /*39f0*/  MEMBAR.ALL.CTA ;  /* 0x0000000000007992 */ /* 0x0005ec0000008000 */
[----:B--2---:R-:W2:Y:S01]  /*3a00*/  FENCE.VIEW.ASYNC.S ;  /* 0x00000000000073c6 */ /* 0x004ea20000000000 */
[----:B------:R-:W-:-:S04]  /*3a10*/  PRMT R0, RZ, 0x654, R0 ;  /* 0x00000654ff007816 */ /* 0x000fc80000000000 */
[----:B--2---:R2:W-:Y:S01]  /*3a20*/  SYNCS.ARRIVE.TRANS64.RED.A1T0 RZ, [R0+URZ], RZ ;  /* 0x000000ff00ff79a7 */ /* 0x0045e200081004ff */
[----:B-1----:R-:W-:Y:S01]  /*3a30*/  LOP3.LUT P1, RZ, R6, 0x1, RZ, 0xc0, !PT ;  /* 0x0000000106ff7812 */ /* 0x002fe2000782c0ff */
[----:B--2---:R-:W-:-:S12]  /*3a40*/  BRA.U UP2, `(.L_x_75) ;  /* 0x0000000502087547 */ /* 0x004fd8000b800000 */
[----:B------:R-:W1:Y:S01]  /*3a50*/  LDCU UR8, c[0x0][0x38c] ;  /* 0x00007180ff0877ac */ /* 0x000e620008000800 */
[----:B------:R-:W-:Y:S02]  /*3a60*/  PLOP3.LUT P2, PT, PT, PT, PT, 0x80, 0x8 ;  /* 0x000000000008781c */ /* 0x000fe40003f4f070 */
[----:B------:R-:W-:Y:S01]  /*3a70*/  SHF.L.U32 R4, R9, 0x1f, RZ ;  /* 0x0000001f09047819 */ /* 0x000fe200000006ff */
[----:B------:R-:W-:Y:S02]  /*3a80*/  ULEA UR9, UR19, UR7, 0x3 ;  /* 0x0000000713097291 */ /* 0x000fe4000f8e18ff */
[----:B------:R-:W-:Y:S02]  /*3a90*/  ULEA UR10, UR19, UR21, 0x6 ;  /* 0x00000015130a7291 */ /* 0x000fe4000f8e30ff */
[----:B-1----:R-:W-:-:S06]  /*3aa0*/  UISETP.GE.AND UP0, UPT, UR8, 0x1, UPT ;  /* 0x000000010800788c */ /* 0x002fcc000bf06270 */
[----:B------:R-:W-:-:S05]  /*3ab0*/  PLOP3.LUT P0, PT, PT, PT, UP0, 0x80, 0x8 ;  /* 0x000000000008781c */ /* 0x000fca0003f0f008 */
[----:B------:R-:W-:-:S08]  /*3ac0*/  @UP0 ULEA UR8, UR18, UR7, 0x3 ;  /* 0x0000000712080291 */ /* 0x000fd0000f8e18ff */
[----:B------:R-:W-:-:S04]  /*3ad0*/  @P0 SHF.L.U32 R0, R2, 0x1f, RZ ;  /* 0x0000001f02000819 */ /* 0x000fc800000006ff */
[----:B------:R1:W2:Y:S01]  /*3ae0*/  @P0 SYNCS.PHASECHK.TRANS64.TRYWAIT P2, [UR8], R0 ;  /* 0x00000000ff0005a7 */ /* 0x0002a20008041108 */
[----:B------:R-:W3:Y:S02]  /*3af0*/  SYNCS.PHASECHK.TRANS64.TRYWAIT P0, [UR9+0x120], R4 ;  /* 0x00012004ff0075a7 */ /* 0x000ee40008001109 */
[----:B-123--:R-:W-:Y:S05]  /*3b00*/  @!P0 BRA `(.L_x_76) ;  /* 0x0000004c004c8947 */ /* 0x00efea0003800000 */
.L_x_173:
[----:B------:R-:W-:Y:S01]  /*3b10*/  UMOV UR16, UR17 ;  /* 0x0000001100107c82 */ /* 0x000fe20008000000 */
[----:B------:R-:W-:Y:S05]  /*3b20*/  BRA.U !UP0, `(.L_x_77) ;  /* 0x0000000108c07547 */ /* 0x000fea000b800000 */
[----:B------:R-:W-:Y:S02]  /*3b30*/  UIADD3 UR16, UPT, UPT, UR20, UR17, URZ ;  /* 0x0000001114107290 */ /* 0x000fe4000fffe0ff */
[----:B------:R-:W-:Y:S01]  /*3b40*/  UPLOP3.LUT UP3, UPT, UPT, UPT, UPT, 0x40, 0x4 ;  /* 0x000000000004789c */ /* 0x000fe20003f6e870 */
[----:B------:R-:W-:Y:S01]  /*3b50*/  UMOV UR15, UR6 ;  /* 0x00000006000f7c82 */ /* 0x000fe20008000000 */
[----:B------:R-:W-:-:S09]  /*3b60*/  UMOV UR46, UR18 ;  /* 0x00000012002e7c82 */ /* 0x000fd20008000000 */
.L_x_80:
[----:B--2---:R-:W-:Y:S01]  /*3b70*/  ULEA UR8, UR46, UR7, 0x3 ;  /* 0x000000072e087291 */ /* 0x004fe2000f8e18ff */
[----:B---3--:R-:W-:Y:S11]  /*3b80*/  @P2 BRA `(.L_x_78) ;  /* 0x00000000000c2947 */ /* 0x008ff60003800000 */
[----:B-1----:R-:W-:Y:S04]  /*3b90*/  SHF.L.U32 R4, R2, 0x1f, RZ ;  /* 0x0000001f02047819 */ /* 0x002fe800000006ff */
[----:B------:R-:W1:Y:S02]  /*3ba0*/  SYNCS.PHASECHK.TRANS64.TRYWAIT P0, [UR8], R4 ;  /* 0x00000004ff0075a7 */ /* 0x000e640008001108 */
[----:B-1----:R-:W-:Y:S05]  /*3bb0*/  @!P0 BRA `(.L_x_79) ;  /* 0x0000004c00388947 */ /* 0x002fea0003800000 */
.L_x_78:
[----:B------:R-:W-:Y:S01]  /*3bc0*/  UISETP.NE.AND UP0, UPT, UR15, 0x1, UPT ;  /* 0x000000010f00788c */ /* 0x000fe2000bf05270 */
[----:B------:R-:W-:Y:S01]  /*3bd0*/  PLOP3.LUT P2, PT, PT, PT, PT, 0x80, 0x8 ;  /* 0x000000000008781c */ /* 0x000fe20003f4f070 */
[----:B------:R-:W-:Y:S02]  /*3be0*/  UIADD3 UR18, UPT, UPT, UR46, 0x1, URZ ;  /* 0x000000012e127890 */ /* 0x000fe4000fffe0ff */
[----:B------:R-:W-:Y:S02]  /*3bf0*/  ULEA UR32, UR46, UR14, 0x8 ;  /* 0x0000000e2e207291 */ /* 0x000fe4000f8e40ff */
[----:B------:R-:W-:Y:S01]  /*3c00*/  UISETP.NE.AND UP1, UPT, UR18, 0xa, UPT ;  /* 0x0000000a1200788c */ /* 0x000fe2000bf25270 */
[----:B------:R-:W-:Y:S01]  /*3c10*/  PLOP3.LUT P0, PT, PT, PT, UP0, 0x80, 0x8 ;  /* 0x000000000008781c */ /* 0x000fe20003f0f008 */
[----:B------:R-:W-:Y:S02]  /*3c20*/  UIADD3 UR44, UPT, UPT, UR32, 0x2, URZ ;  /* 0x00000002202c7890 */ /* 0x000fe4000fffe0ff */
[----:B------:R-:W-:Y:S02]  /*3c30*/  USEL UR31, URZ, 0x1, UP1 ;  /* 0x00000001ff1f7887 */ /* 0x000fe40008800000 */
[----:B------:R-:W-:Y:S02]  /*3c40*/  USEL UR18, UR18, URZ, UP1 ;  /* 0x000000ff12127287 */ /* 0x000fe40008800000 */
[----:B------:R-:W-:Y:S02]  /*3c50*/  UIADD3 UR40, UPT, UPT, UR32, 0x4, URZ ;  /* 0x0000000420287890 */ /* 0x000fe4000fffe0ff */
[----:B------:R-:W-:Y:S01]  /*3c60*/  @UP0 ULEA UR30, UR18, UR7, 0x3 ;  /* 0x00000007121e0291 */ /* 0x000fe2000f8e18ff */
[----:B------:R-:W-:Y:S01]  /*3c70*/  LOP3.LUT R2, R2, UR31, RZ, 0x3c, !PT ;  /* 0x0000001f02027c12 */ /* 0x000fe2000f8e3cff */
[----:B------:R-:W-:Y:S02]  /*3c80*/  UIADD3 UR36, UPT, UPT, UR32, 0x6, URZ ;  /* 0x0000000620247890 */ /* 0x000fe4000fffe0ff */
[----:B------:R-:W-:Y:S01]  /*3c90*/  UIADD3 UR8, UPT, UPT, UR8, 0x50, URZ ;  /* 0x0000005008087890 */ /* 0x000fe2000fffe0ff */
[----:B-1----:R-:W-:Y:S01]  /*3ca0*/  @P0 SHF.L.U32 R0, R2, 0x1f, RZ ;  /* 0x0000001f02000819 */ /* 0x002fe200000006ff */
[----:B------:R-:W-:Y:S02]  /*3cb0*/  UIADD3 UR17, UPT, UPT, UR17, 0x1, URZ ;  /* 0x0000000111117890 */ /* 0x000fe4000fffe0ff */
[----:B------:R-:W-:Y:S01]  /*3cc0*/  UIADD3 UR15, UPT, UPT, UR15, -0x1, URZ ;  /* 0xffffffff0f0f7890 */ /* 0x000fe2000fffe0ff */
[----:B------:R2:W3:Y:S01]  /*3cd0*/  @P0 SYNCS.PHASECHK.TRANS64.TRYWAIT P2, [UR30], R0 ;  /* 0x00000000ff0005a7 */ /* 0x0004e2000804111e */
[----:B------:R-:W-:Y:S02]  /*3ce0*/  ULEA UR30, UR46, UR13, 0xa ;  /* 0x0000000d2e1e7291 */ /* 0x000fe4000f8e50ff */
[----:B------:R-:W-:Y:S02]  /*3cf0*/  UISETP.NE.AND UP0, UPT, UR17, UR16, UPT ;  /* 0x000000101100728c */ /* 0x000fe4000bf05270 */
[----:B------:R-:W-:Y:S02]  /*3d00*/  UIADD3 UR42, UPT, UPT, UR30, 0x2, URZ ;  /* 0x000000021e2a7890 */ /* 0x000fe4000fffe0ff */
[----:B------:R-:W-:Y:S02]  /*3d10*/  UIADD3 UR38, UPT, UPT, UR30, 0x4, URZ ;  /* 0x000000041e267890 */ /* 0x000fe4000fffe0ff */
[----:B------:R-:W-:Y:S01]  /*3d20*/  UIADD3 UR34, UPT, UPT, UR30, 0x6, URZ ;  /* 0x000000061e227890 */ /* 0x000fe2000fffe0ff */
[----:B------:R-:W-:Y:S01]  /*3d30*/  UMOV UR33, 0x40004040 ;  /* 0x4000404000217882 */ /* 0x000fe20000000000 */
[----:B------:R-:W-:Y:S01]  /*3d40*/  UMOV UR31, 0x40004040 ;  /* 0x40004040001f7882 */ /* 0x000fe20000000000 */
[----:B------:R-:W-:Y:S01]  /*3d50*/  UMOV UR45, 0x40004040 ;  /* 0x40004040002d7882 */ /* 0x000fe20000000000 */
[----:B------:R2:W-:Y:S01]  /*3d60*/  UTCHMMA.2CTA gdesc[UR30], gdesc[UR32], tmem[UR10], tmem[UR28], idesc[UR29], UP3 ;  /* 0x00ff1c201e0075ea */ /* 0x0005e20009a0000a */
[----:B------:R-:W-:Y:S01]  /*3d70*/  UPLOP3.LUT UP3, UPT, UPT, UPT, UPT, 0x80, 0x8 ;  /* 0x000000000008789c */ /* 0x000fe20003f6f070 */
[----:B------:R-:W-:Y:S01]  /*3d80*/  UMOV UR43, 0x40004040 ;  /* 0x40004040002b7882 */ /* 0x000fe20000000000 */
[----:B------:R-:W-:Y:S01]  /*3d90*/  UMOV UR41, 0x40004040 ;  /* 0x4000404000297882 */ /* 0x000fe20000000000 */
[----:B------:R2:W-:Y:S01]  /*3da0*/  UTCHMMA.2CTA gdesc[UR42], gdesc[UR44], tmem[UR10], tmem[UR26], idesc[UR27], UPT ;  /* 0x00ff1a2c2a0075ea */ /* 0x0005e2000ba0000a */
[----:B------:R-:W-:Y:S01]  /*3db0*/  UMOV UR39, 0x40004040 ;  /* 0x4000404000277882 */ /* 0x000fe20000000000 */
[----:B------:R-:W-:Y:S01]  /*3dc0*/  UMOV UR37, 0x40004040 ;  /* 0x4000404000257882 */ /* 0x000fe20000000000 */
[----:B------:R-:W-:Y:S01]  /*3dd0*/  UMOV UR35, 0x40004040 ;  /* 0x4000404000237882 */ /* 0x000fe20000000000 */
[----:B------:R2:W-:Y:S01]  /*3de0*/  UTCHMMA.2CTA gdesc[UR38], gdesc[UR40], tmem[UR10], tmem[UR24], idesc[UR25], UPT ;  /* 0x00ff1828260075ea */ /* 0x0005e2000ba0000a */
[----:B------:R2:W-:Y:S01]  /*3df0*/  UTCHMMA.2CTA gdesc[UR34], gdesc[UR36], tmem[UR10], tmem[UR22], idesc[UR23], UPT ;  /* 0x00ff1624220075ea */ /* 0x0005e2000ba0000a */
[----:B------:R2:W-:Y:S01]  /*3e00*/  UTCBAR.2CTA.MULTICAST [UR8], URZ, UR12 ;  /* 0x000000ff080073e9 */ /* 0x0005e2000820080c */
[----:B------:R-:W-:Y:S01]  /*3e10*/  UMOV UR46, UR18 ;  /* 0x00000012002e7c82 */ /* 0x000fe20008000000 */
[----:B------:R-:W-:Y:S05]  /*3e20*/  BRA.U UP0, `(.L_x_80) ;  /* 0xfffffffd00507547 */ /* 0x000fea000b83ffff */
.L_x_77:
[----:B------:R-:W-:Y:S01]  /*3e30*/  UIADD3 UR9, UPT, UPT, UR9, 0x100, URZ ;  /* 0x0000010009097890 */ /* 0x000fe2000fffe0ff */
[----:B------:R-:W-:-:S08]  /*3e40*/  UMOV UR17, UR16 ;  /* 0x0000001000117c82 */ /* 0x000fd00008000000 */
[----:B------:R4:W-:Y:S01]  /*3e50*/  UTCBAR.2CTA.MULTICAST [UR9], URZ, UR11 ;  /* 0x000000ff090073e9 */ /* 0x0009e2000820080b */
[----:B------:R-:W-:Y:S02]  /*3e60*/  NOP ;  /* 0x0000000000007918 */ /* 0x000fe40000000000 */
.L_x_75:
[----:B------:R-:W-:Y:S01]  /*3e70*/  UIADD3 UR19, UPT, UPT, UR19, 0x1, URZ ;  /* 0x0000000113137890 */ /* 0x000fe2000fffe0ff */
[----:B------:R-:W-:-:S03]  /*3e80*/  ISETP.NE.AND P0, PT, R8, 0x2, PT ;  /* 0x000000020800780c */ /* 0x000fc60003f05270 */
[----:B------:R-:W-:Y:S01]  /*3e90*/  UISETP.NE.AND UP0, UPT, UR19, 0x4, UPT ;  /* 0x000000041300788c */ /* 0x000fe2000bf05270 */
[----:B-12---:R-:W-:Y:S02]  /*3ea0*/  SEL R0, RZ, 0x1, P0 ;  /* 0x00000001ff007807 */ /* 0x006fe40000000000 */
[----:B------:R-:W-:Y:S01]  /*3eb0*/  SEL R8, R8, RZ, P0 ;  /* 0x000000ff08087207 */ /* 0x000fe20000000000 */
[----:B------:R-:W-:Y:S01]  /*3ec0*/  USEL UR8, URZ, 0x1, UP0 ;  /* 0x00000001ff087887 */ /* 0x000fe20008000000 */
[----:B------:R-:W-:Y:S01]  /*3ed0*/  LOP3.LUT R3, R3, R0, RZ, 0x3c, !PT ;  /* 0x0000000003037212 */ /* 0x000fe200078e3cff */
[----:B------:R-:W-:-:S04]  /*3ee0*/  USEL UR19, UR19, URZ, UP0 ;  /* 0x000000ff13137287 */ /* 0x000fc80008000000 */
[----:B------:R-:W-:Y:S01]  /*3ef0*/  LOP3.LUT R9, R9, UR8, RZ, 0x3c, !PT ;  /* 0x0000000809097c12 */ /* 0x000fe2000f8e3cff */
[----:B------:R-:W-:Y:S07]  /*3f00*/  @P1 BRA `(.L_x_81) ;  /* 0xfffffff800881947 */ /* 0x000fee000383ffff */
[----:B------:R-:W1:Y:S01]  /*3f10*/  S2UR UR6, SR_CgaCtaId ;  /* 0x00000000000679c3 */ /* 0x000e620000008800 */
[----:B------:R-:W-:Y:S01]  /*3f20*/  ELECT P0, URZ, PT ;  /* 0x0000000000ff782f */ /* 0x000fe20003800000 */
[----:B------:R-:W-:Y:S01]  /*3f30*/  HFMA2 R0, -RZ, RZ, 0, 5.9604644775390625e-08 ;  /* 0x00000001ff007431 */ /* 0x000fe200000001ff */
[----:B------:R-:W-:-:S05]  /*3f40*/  UMOV UR8, 0x40 ;  /* 0x0000004000087882 */ /* 0x000fca0000000000 */
[----:B------:R-:W-:Y:S01]  /*3f50*/  UVIRTCOUNT.DEALLOC.SMPOOL 0x80 ;  /* 0x000000800000784c */ /* 0x000fe20000000000 */
[----:B------:R-:W-:Y:S02]  /*3f60*/  UISETP.NE.AND UP0, UPT, UR5, URZ, UPT ;  /* 0x000000ff0500728c */ /* 0x000fe4000bf05270 */
[----:B-1----:R-:W-:-:S09]  /*3f70*/  ULEA UR6, UR6, UR8, 0x18 ;  /* 0x0000000806067291 */ /* 0x002fd2000f8ec0ff */
[----:B------:R1:W-:Y:S01]  /*3f80*/  @P0 STS.U8 [UR6+0x1c], R0 ;  /* 0x00001c00ff000988 */ /* 0x0003e20008000006 */
[----:B------:R-:W-:Y:S05]  /*3f90*/  BRA.U UP0, `(.L_x_82) ;  /* 0x0000000100a07547 */ /* 0x000fea000b800000 */
[----:B------:R-:W-:Y:S01]  /*3fa0*/  UIADD3 UR5, UPT, UPT, UR7, 0x120, URZ ;  /* 0x0000012007057890 */ /* 0x000fe2000fffe0ff */
[----:B------:R-:W-:-:S03]  /*3fb0*/  SHF.L.U32 R2, R9, 0x1f, RZ ;  /* 0x0000001f09027819 */ /* 0x000fc600000006ff */
[----:B------:R-:W-:-:S09]  /*3fc0*/  ULEA UR8, UR19, UR5, 0x3 ;  /* 0x0000000513087291 */ /* 0x000fd2000f8e18ff */
[----:B------:R-:W2:Y:S02]  /*3fd0*/  SYNCS.PHASECHK.TRANS64.TRYWAIT P0, [UR8], R2 ;  /* 0x00000002ff0075a7 */ /* 0x000ea40008001108 */
[----:B--2---:R-:W-:Y:S05]  /*3fe0*/  @!P0 BRA `(.L_x_83) ;  /* 0x0000004800448947 */ /* 0x004fea0003800000 */
.L_x_176:
[----:B----4-:R-:W-:-:S04]  /*3ff0*/  UIADD3 UR9, UPT, UPT, UR19, 0x1, URZ ;  /* 0x0000000113097890 */ /* 0x010fc8000fffe0ff */
        /* <DEDUP_REMOVED lines=8> */
.L_x_178:
        /* <DEDUP_REMOVED lines=9> */
.L_x_180:
[----:B------:R-:W-:-:S04]  /*4110*/  UIADD3 UR9, UPT, UPT, UR9, 0x1, URZ ;  /* 0x0000000109097890 */ /* 0x000fc8000fffe0ff */
[----:B------:R-:W-:-:S04]  /*4120*/  UISETP.NE.AND UP1, UPT, UR9, 0x4, UPT ;  /* 0x000000040900788c */ /* 0x000fc8000bf25270 */
[----:B------:R-:W-:Y:S02]  /*4130*/  USEL UR8, URZ, 0x1, UP1 ;  /* 0x00000001ff087887 */ /* 0x000fe40008800000 */
[----:B------:R-:W-:-:S04]  /*4140*/  USEL UR9, UR9, URZ, UP1 ;  /* 0x000000ff09097287 */ /* 0x000fc80008800000 */
[----:B------:R-:W-:Y:S01]  /*4150*/  ULEA UR9, UR9, UR5, 0x3 ;  /* 0x0000000509097291 */ /* 0x000fe2000f8e18ff */
[----:B------:R-:W-:-:S04]  /*4160*/  LOP3.LUT R2, R2, UR8, RZ, 0x3c, !PT ;  /* 0x0000000802027c12 */ /* 0x000fc8000f8e3cff */
[----:B------:R-:W-:Y:S01]  /*4170*/  SHF.L.U32 R2, R2, 0x1f, RZ ;  /* 0x0000001f02027819 */ /* 0x000fe200000006ff */
[----:B-1----:R-:W-:-:S04]  /*4180*/  IMAD.U32 R0, RZ, RZ, UR9 ;  /* 0x00000009ff007e24 */ /* 0x002fc8000f8e00ff */
[----:B------:R1:W2:Y:S03]  /*4190*/  SYNCS.PHASECHK.TRANS64.TRYWAIT P0, [R0+URZ], R2 ;  /* 0x00000002000075a7 */ /* 0x0002a600080011ff */
[----:B--2---:R-:W-:Y:S05]  /*41a0*/  @!P0 NANOSLEEP.SYNCS 0x989680 ;  /* 0x009896800000895d */ /* 0x004fea0003900000 */
[----:B------:R-:W2:Y:S02]  /*41b0*/  @!P0 SYNCS.PHASECHK.TRANS64 P0, [R0+URZ], R2 ;  /* 0x00000002000085a7 */ /* 0x000ea400080010ff */
[----:B--2---:R-:W-:Y:S05]  /*41c0*/  @P0 BRA `(.L_x_86) ;  /* 0x0000000000200947 */ /* 0x004fea0003800000 */
.L_x_87:
[----:B--2---:R2:W4:Y:S02]  /*41d0*/  SYNCS.PHASECHK.TRANS64.TRYWAIT P0, [R0+URZ], R2 ;  /* 0x00000002000075a7 */ /* 0x00452400080011ff */
[----:B----4-:R-:W-:Y:S05]  /*41e0*/  @!P0 NANOSLEEP.SYNCS 0x989680 ;  /* 0x009896800000895d */ /* 0x010fea0003900000 */
[----:B------:R-:W4:Y:S02]  /*41f0*/  @!P0 SYNCS.PHASECHK.TRANS64 P0, [R0+URZ], R2 ;  /* 0x00000002000085a7 */ /* 0x000f2400080010ff */
[----:B----4-:R-:W-:Y:S05]  /*4200*/  @!P0 BRA `(.L_x_87) ;  /* 0xfffffffc00f08947 */ /* 0x010fea000383ffff */
[----:B------:R-:W-:Y:S05]  /*4210*/  BRA `(.L_x_86) ;  /* 0x00000000000c7947 */ /* 0x000fea0003800000 */
.L_x_82:
[----:B------:R-:W-:-:S04]  /*4220*/  UIADD3 UR5, UPT, UPT, UR7, 0x160, URZ ;  /* 0x0000016007057890 */ /* 0x000fc8000fffe0ff */
[----:B------:R-:W-:-:S09]  /*4230*/  UPRMT UR5, UR4, 0x654, UR5 ;  /* 0x0000065404057896 */ /* 0x000fd20008000005 */
[----:B------:R-:W-:Y:S03]  /*4240*/  SYNCS.ARRIVE.TRANS64.RED.A1T0 RZ, [UR5], RZ ;  /* 0x000000ffffff79a7 */ /* 0x000fe60008100405 */
.L_x_86:
[----:B-12---:R-:W-:Y:S01]  /*4250*/  SHF.L.U32 R2, RZ, 0x1f, RZ ;  /* 0x0000001fff027819 */ /* 0x006fe200000006ff */
[----:B------:R-:W-:Y:S01]  /*4260*/  UIADD3 UR5, UPT, UPT, UR7, 0x160, URZ ;  /* 0x0000016007057890 */ /* 0x000fe2000fffe0ff */
[----:B------:R-:W-:Y:S02]  /*4270*/  PLOP3.LUT P0, PT, PT, PT, UP0, 0x80, 0x8 ;  /* 0x000000000008781c */ /* 0x000fe40003f0f008 */
[----:B------:R-:W1:Y:S02]  /*4280*/  SYNCS.PHASECHK.TRANS64.TRYWAIT P1, [UR7+0x160], R2 ;  /* 0x00016002ff0075a7 */ /* 0x000e640008021107 */
[----:B-1----:R-:W-:Y:S09]  /*4290*/  @!P1 BRA `(.L_x_88) ;  /* 0x0000004400e09947 */ /* 0x002ff20003800000 */
.L_x_182:
[----:B------:R-:W-:Y:S01]  /*42a0*/  @!UP0 UPRMT UR5, UR4, 0x654, UR5 ;  /* 0x0000065404058896 */ /* 0x000fe20008000005 */
[----:B------:R-:W-:Y:S02]  /*42b0*/  UMOV UR8, 0xffff ;  /* 0x0000ffff00087882 */ /* 0x000fe40000000000 */
[----:B------:R-:W-:-:S06]  /*42c0*/  UMOV UR4, 0x1 ;  /* 0x0000000100047882 */ /* 0x000fcc0000000000 */
[----:B------:R-:W-:Y:S01]  /*42d0*/  @!P0 SYNCS.ARRIVE.TRANS64.RED.A1T0 RZ, [UR5], RZ ;  /* 0x000000ffffff89a7 */ /* 0x000fe20008100405 */
[----:B------:R-:W-:Y:S01]  /*42e0*/  NOP ;  /* 0x0000000000007918 */ /* 0x000fe20000000000 */
[----:B-1----:R-:W1:Y:S01]  /*42f0*/  LDS R0, [UR6+0x14] ;  /* 0x00001406ff007984 */ /* 0x002e620008000800 */
[----:B------:R-:W-:-:S04]  /*4300*/  ULOP3.LUT UR5, UR21, 0xffff, URZ, 0xc0, !UPT ;  /* 0x0000ffff15057892 */ /* 0x000fc8000f8ec0ff */
[----:B------:R-:W-:-:S04]  /*4310*/  USHF.R.U32.HI UR5, URZ, 0x5, UR5 ;  /* 0x00000005ff057899 */ /* 0x000fc80008011605 */
[----:B------:R-:W-:Y:S02]  /*4320*/  USHF.L.U32 UR8, UR8, UR5, URZ ;  /* 0x0000000508087299 */ /* 0x000fe400080006ff */
[----:B------:R-:W-:-:S04]  /*4330*/  USHF.L.U32 UR4, UR4, UR5, URZ ;  /* 0x0000000504047299 */ /* 0x000fc800080006ff */
[----:B-1----:R-:W-:-:S04]  /*4340*/  LOP3.LUT R0, R0, UR8, RZ, 0xc0, !PT ;  /* 0x0000000800007c12 */ /* 0x002fc8000f8ec0ff */
[----:B------:R-:W-:-:S13]  /*4350*/  ISETP.NE.AND P0, PT, R0, UR8, PT ;  /* 0x0000000800007c0c */ /* 0x000fda000bf05270 */
[----:B------:R-:W-:Y:S05]  /*4360*/  @P0 BRA `(.L_x_89) ;  /* 0x0000000000580947 */ /* 0x000fea0003800000 */
[----:B------:R-:W1:Y:S02]  /*4370*/  LDS R0, [UR6+0x18] ;  /* 0x00001806ff007984 */ /* 0x000e640008000800 */
[----:B-1----:R-:W-:-:S04]  /*4380*/  LOP3.LUT R0, R0, UR4, RZ, 0xc0, !PT ;  /* 0x0000000400007c12 */ /* 0x002fc8000f8ec0ff */
[----:B------:R-:W-:-:S13]  /*4390*/  ISETP.NE.AND P0, PT, R0, UR4, PT ;  /* 0x0000000400007c0c */ /* 0x000fda000bf05270 */
[----:B------:R-:W-:Y:S05]  /*43a0*/  @P0 BRA `(.L_x_90) ;  /* 0x00000000003c0947 */ /* 0x000fea0003800000 */
[----:B------:R-:W1:Y:S01]  /*43b0*/  S2R R2, SR_LANEID ;  /* 0x0000000000027919 */ /* 0x000e620000000000 */
[----:B------:R-:W-:Y:S01]  /*43c0*/  ULOP3.LUT UR8, URZ, UR8, URZ, 0x33, !UPT ;  /* 0x00000008ff087292 */ /* 0x000fe2000f8e33ff */
[----:B------:R-:W-:Y:S02]  /*43d0*/  VOTEU.ANY UR7, UPT, PT ;  /* 0x0000000000077886 */ /* 0x000fe400038e0100 */
[----:B------:R-:W-:-:S03]  /*43e0*/  UFLO.U32 UR7, UR7 ;  /* 0x00000007000772bd */ /* 0x000fc600080e0000 */
[----:B------:R-:W-:-:S04]  /*43f0*/  IMAD.U32 R0, RZ, RZ, UR8 ;  /* 0x00000008ff007e24 */ /* 0x000fc8000f8e00ff */
[----:B------:R2:W3:Y:S02]  /*4400*/  REDUX UR5, R0 ;  /* 0x00000000000573c4 */ /* 0x0004e40000000000 */
[----:B------:R1:W-:Y:S02]  /*4410*/  UTCATOMSWS.AND URZ, UR8 ;  /* 0x0000000800ff79e3 */ /* 0x0003e40008000000 */
[----:B-1----:R-:W-:Y:S02]  /*4420*/  ISETP.EQ.U32.AND P0, PT, R2, UR7, PT ;  /* 0x0000000702007c0c */ /* 0x002fe4000bf02070 */
[----:B--2---:R-:W-:Y:S02]  /*4430*/  LOP3.LUT R0, RZ, UR4, RZ, 0x33, !PT ;  /* 0x00000004ff007c12 */ /* 0x004fe4000f8e33ff */
[----:B---3--:R-:W-:Y:S02]  /*4440*/  MOV R2, UR5 ;  /* 0x0000000500027c02 */ /* 0x008fe40008000f00 */
[----:B------:R-:W1:Y:S07]  /*4450*/  REDUX UR4, R0 ;  /* 0x00000000000473c4 */ /* 0x000e6e0000000000 */
[----:B------:R2:W-:Y:S01]  /*4460*/  @P0 ATOMS.AND RZ, [UR6+0x14], R2 ;  /* 0x00001402ffff098c */ /* 0x0005e2000a800006 */
[----:B-1----:R-:W-:-:S05]  /*4470*/  IMAD.U32 R0, RZ, RZ, UR4 ;  /* 0x00000004ff007e24 */ /* 0x002fca000f8e00ff */
[----:B------:R2:W-:Y:S01]  /*4480*/  @P0 ATOMS.AND RZ, [UR6+0x18], R0 ;  /* 0x00001800ffff098c */ /* 0x0005e2000a800006 */
[----:B------:R-:W-:Y:S05]  /*4490*/  BRA `(.L_x_91) ;  /* 0x0000000000147947 */ /* 0x000fea0003800000 */
.L_x_90:
[----:B------:R-:W-:Y:S02]  /*44a0*/  MOV R2, 0x44c0 ;  /* 0x000044c000027802 */ /* 0x000fe40000000f00 */
[----:B---345:R-:W-:Y:S05]  /*44b0*/  CALL.REL.NOINC `($__internal_0_$__cuda_sm10x_tcgen05_guardrail_trap_col_being_dealloced_not_returned_by_alloc) ;  /* 0x00000048004c7944 */ /* 0x038fea0003c00000 */
[----:B------:R-:W-:Y:S05]  /*44c0*/  BRA `(.L_x_91) ;  /* 0x0000000000087947 */ /* 0x000fea0003800000 */
.L_x_89:
[----:B------:R-:W-:Y:S02]  /*44d0*/  MOV R2, 0x44f0 ;  /* 0x000044f000027802 */ /* 0x000fe40000000f00 */
[----:B---345:R-:W-:Y:S05]  /*44e0*/  CALL.REL.NOINC `($__internal_2_$__cuda_sm10x_tcgen05_guardrail_trap_unallocated_columns_being_dealloced) ;  /* 0x0000004800587944 */ /* 0x038fea0003c00000 */
.L_x_91:
[----:B------:R-:W-:Y:S01]  /*44f0*/  NOP ;  /* 0x0000000000007918 */ /* 0x000fe20000000000 */
[----:B----4-:R-:W-:Y:S05]  /*4500*/  EXIT ;  /* 0x000000000000794d */ /* 0x010fea0003800000 */
.L_x_62:
[----:B------:R-:W-:-:S09]  /*4510*/  UISETP.NE.OR UP5, UPT, UR10, 0x3, UP5 ;  /* 0x000000030a00788c */ /* 0x000fd2000afa5670 */
[----:B------:R-:W-:Y:S05]  /*4520*/  BRA.U UP5, `(.L_x_92) ;  /* 0x0000000d05b07547 */ /* 0x000fea000b800000 */
[----:B------:R-:W1:Y:S01]  /*4530*/  LDC R0, c[0x0][0xb30] ;  /* 0x0002cc00ff007b82 */ /* 0x000e620000000800 */
[----:B------:R-:W2:Y:S01]  /*4540*/  LDCU.64 UR8, c[0x0][0x888] ;  /* 0x00011100ff0877ac */ /* 0x000ea20008000a00 */
[----:B------:R-:W-:Y:S02]  /*4550*/  HFMA2 R27, -RZ, RZ, 0, 0 ;  /* 0x00000000ff1b7431 */ /* 0x000fe400000001ff */
[----:B------:R-:W-:Y:S01]  /*4560*/  IMAD.MOV.U32 R29, RZ, RZ, 0x1 ;  /* 0x00000001ff1d7424 */ /* 0x000fe200078e00ff */
[----:B------:R-:W-:Y:S01]  /*4570*/  MOV R25, 0x2000 ;  /* 0x0000200000197802 */ /* 0x000fe20000000f00 */
[----:B------:R-:W3:Y:S01]  /*4580*/  LDCU.64 UR4, c[0x0][0x890] ;  /* 0x00011200ff0477ac */ /* 0x000ee20008000a00 */
[----:B------:R-:W-:Y:S01]  /*4590*/  IMAD.MOV.U32 R28, RZ, RZ, RZ ;  /* 0x000000ffff1c7224 */ /* 0x000fe200078e00ff */
[----:B------:R-:W4:Y:S01]  /*45a0*/  LDC R24, c[0x0][0x370] ;  /* 0x0000dc00ff187b82 */ /* 0x000f220000000800 */
[----:B------:R-:W-:Y:S01]  /*45b0*/  UMOV UR6, 0x400 ;  /* 0x0000040000067882 */ /* 0x000fe20000000000 */
[----:B------:R-:W-:-:S02]  /*45c0*/  UPLOP3.LUT UP1, UPT, UPT, UPT, UPT, 0x40, 0x4 ;  /* 0x000000000004789c */ /* 0x000fc40003f2e870 */
[----:B------:R-:W-:Y:S01]  /*45d0*/  ULEA UR6, UR37, UR6, 0x18 ;  /* 0x0000000625067291 */ /* 0x000fe2000f8ec0ff */
[----:B------:R-:W-:-:S03]  /*45e0*/  UMOV UR13, URZ ;  /* 0x000000ff000d7c82 */ /* 0x000fc60008000000 */
[----:B------:R-:W4:Y:S01]  /*45f0*/  LDC R3, c[0x0][0xb0c] ;  /* 0x0002c300ff037b82 */ /* 0x000f220000000800 */
[----:B--2---:R-:W-:Y:S02]  /*4600*/  UISETP.NE.U32.AND UP3, UPT, UR8, URZ, UPT ;  /* 0x000000ff0800728c */ /* 0x004fe4000bf65070 */
[----:B---3--:R-:W-:-:S05]  /*4610*/  UISETP.NE.U32.AND UP5, UPT, UR4, URZ, UPT ;  /* 0x000000ff0400728c */ /* 0x008fca000bfa5070 */
[----:B------:R-:W2:Y:S01]  /*4620*/  LDC R18, c[0x0][0xb20] ;  /* 0x0002c800ff127b82 */ /* 0x000ea20000000800 */
[----:B-1----:R-:W-:Y:S01]  /*4630*/  ISETP.NE.AND P1, PT, R0, 0x1, PT ;  /* 0x000000010000780c */ /* 0x002fe20003f25270 */
[----:B------:R-:W-:Y:S02]  /*4640*/  UISETP.NE.AND.EX UP3, UPT, UR9, URZ, UPT, UP3 ;  /* 0x000000ff0900728c */ /* 0x000fe4000bf65330 */
[----:B------:R-:W-:-:S04]  /*4650*/  UISETP.NE.AND.EX UP5, UPT, UR5, URZ, UPT, UP5 ;  /* 0x000000ff0500728c */ /* 0x000fc8000bfa5350 */
[----:B------:R-:W1:Y:S08]  /*4660*/  LDC.64 R30, c[0x0][0x348] ;  /* 0x0000d200ff1e7b82 */ /* 0x000e700000000a00 */
[----:B------:R-:W3:Y:S08]  /*4670*/  LDC.64 R16, c[0x0][0xb10] ;  /* 0x0002c400ff107b82 */ /* 0x000ef00000000a00 */
[----:B------:R-:W1:Y:S08]  /*4680*/  LDC.64 R6, c[0x0][0xb18] ;  /* 0x0002c600ff067b82 */ /* 0x000e700000000a00 */
[----:B------:R-:W1:Y:S08]  /*4690*/  LDC.64 R4, c[0x0][0xb28] ;  /* 0x0002ca00ff047b82 */ /* 0x000e700000000a00 */
[----:B--2-4-:R-:W1:Y:S02]  /*46a0*/  LDC R19, c[0x0][0x374] ;  /* 0x0000dd00ff137b82 */ /* 0x014e640000000800 */
.L_x_101:
[C---:B------:R-:W-:Y:S02]  /*46b0*/  LEA R0, R28.reuse, UR6, 0x3 ;  /* 0x000000061c007c11 */ /* 0x040fe4000f8e18ff */
[----:B------:R-:W-:Y:S02]  /*46c0*/  SHF.L.U32 R2, R27, 0x1f, RZ ;  /* 0x0000001f1b027819 */ /* 0x000fe400000006ff */
[----:B------:R-:W-:Y:S02]  /*46d0*/  LEA R20, R28, UR6, 0x4 ;  /* 0x000000061c147c11 */ /* 0x000fe4000f8e20ff */
[----:B--2---:R-:W2:Y:S02]  /*46e0*/  SYNCS.PHASECHK.TRANS64.TRYWAIT P0, [R0+URZ+0xe0], R2 ;  /* 0x0000e002000075a7 */ /* 0x004ea400080011ff */
[----:B--2---:R-:W-:Y:S05]  /*46f0*/  @!P0 BRA `(.L_x_93) ;  /* 0x0000004000e08947 */ /* 0x004fea0003800000 */
.L_x_183:
[----:B------:R-:W-:Y:S01]  /*4700*/  ISETP.GE.AND P0, PT, R40, 0x1, PT ;  /* 0x000000012800780c */ /* 0x000fe20003f06270 */
[----:B------:R-:W4:Y:S01]  /*4710*/  LDS.128 R20, [R20+0x170] ;  /* 0x0001700014147984 */ /* 0x000f220000000c00 */
[----:B--2---:R-:W-:Y:S01]  /*4720*/  VIADD R0, R0, 0xf0 ;  /* 0x000000f000007836 */ /* 0x004fe20000000000 */
[----:B------:R-:W-:Y:S01]  /*4730*/  @!PT LDS RZ, [RZ] ;  /* 0x00000000fffff984 */ /* 0x000fe20000000800 */
[----:B------:R-:W-:Y:S01]  /*4740*/  @!PT LDS RZ, [RZ] ;  /* 0x00000000fffff984 */ /* 0x000fe20000000800 */
[----:B------:R-:W-:Y:S01]  /*4750*/  @!PT LDS RZ, [RZ] ;  /* 0x00000000fffff984 */ /* 0x000fe20000000800 */
[----:B------:R-:W-:Y:S01]  /*4760*/  @!PT LDS RZ, [RZ] ;  /* 0x00000000fffff984 */ /* 0x000fe20000000800 */
[----:B------:R2:W-:Y:S06]  /*4770*/  MEMBAR.ALL.CTA ;  /* 0x0000000000007992 */ /* 0x0005ec0000008000 */
[----:B--2---:R-:W2:Y:S01]  /*4780*/  FENCE.VIEW.ASYNC.S ;  /* 0x00000000000073c6 */ /* 0x004ea20000000000 */
[----:B------:R-:W-:Y:S04]  /*4790*/  PRMT R0, RZ, 0x654, R0 ;  /* 0x00000654ff007816 */ /* 0x000fe80000000000 */
[----:B--2---:R2:W-:Y:S01]  /*47a0*/  SYNCS.ARRIVE.TRANS64.RED.A1T0 RZ, [R0+URZ], RZ ;  /* 0x000000ff00ff79a7 */ /* 0x0045e200081004ff */
[----:B----4-:R-:W-:Y:S11]  /*47b0*/  LOP3.LUT P3, RZ, R22, 0x1, RZ, 0xc0, !PT ;  /* 0x0000000116ff7812 */ /* 0x010ff6000786c0ff */
[----:B------:R-:W-:Y:S02]  /*47c0*/  @!UPT UIADD3 URZ, UPT, UPT, URZ, URZ, URZ ;  /* 0x000000fffffff290 */ /* 0x000fe4000fffe0ff */
[----:B------:R-:W-:Y:S02]  /*47d0*/  @P3 MOV R11, R20 ;  /* 0x00000014000b3202 */ /* 0x000fe40000000f00 */
[----:B------:R-:W-:Y:S01]  /*47e0*/  @P3 LOP3.LUT R10, R21, 0xffff, RZ, 0xc0, !PT ;  /* 0x0000ffff150a3812 */ /* 0x000fe200078ec0ff */
[----:B--2---:R-:W-:Y:S06]  /*47f0*/  @!P0 BRA `(.L_x_94) ;  /* 0x0000000000a48947 */ /* 0x004fec0003800000 */
[-C--:B-1----:R-:W-:Y:S01]  /*4800*/  IMAD.HI.U32 R0, R19, R7.reuse, RZ ;  /* 0x0000000713007227 */ /* 0x082fe200078e00ff */
[----:B------:R-:W-:Y:S02]  /*4810*/  ISETP.NE.AND P0, PT, R6, 0x1, PT ;  /* 0x000000010600780c */ /* 0x000fe40003f05270 */
[----:B------:R-:W-:Y:S01]  /*4820*/  ISETP.NE.AND P2, PT, R40, 0x1, PT ;  /* 0x000000012800780c */ /* 0x000fe20003f45270 */
[----:B---3--:R-:W-:Y:S01]  /*4830*/  IMAD.HI.U32 R9, R24, R16, RZ ;  /* 0x0000001018097227 */ /* 0x008fe200078e00ff */
[----:B------:R-:W-:Y:S02]  /*4840*/  SHF.R.U32.HI R0, RZ, R18, R0 ;  /* 0x00000012ff007219 */ /* 0x000fe40000011600 */
[----:B------:R-:W-:Y:S01]  /*4850*/  ISETP.NE.AND P4, PT, R3, 0x1, PT ;  /* 0x000000010300780c */ /* 0x000fe20003f85270 */
[----:B------:R-:W-:Y:S01]  /*4860*/  IMAD.HI.U32 R13, R10, R7, RZ ;  /* 0x000000070a0d7227 */ /* 0x000fe200078e00ff */
[----:B------:R-:W-:Y:S02]  /*4870*/  SHF.R.U32.HI R9, RZ, R17, R9 ;  /* 0x00000011ff097219 */ /* 0x000fe40000011609 */
[----:B------:R-:W-:Y:S01]  /*4880*/  SEL R0, R19, R0, !P0 ;  /* 0x0000000013007207 */ /* 0x000fe20004000000 */
[----:B------:R-:W-:Y:S01]  /*4890*/  IMAD.HI.U32 R12, R11, R16, RZ ;  /* 0x000000100b0c7227 */ /* 0x000fe200078e00ff */
[----:B------:R-:W-:Y:S03]  /*48a0*/  SEL R9, R24, R9, !P4 ;  /* 0x0000000918097207 */ /* 0x000fe60006000000 */
[-C--:B------:R-:W-:Y:S01]  /*48b0*/  IMAD.HI.U32 R8, R0, R4.reuse, RZ ;  /* 0x0000000400087227 */ /* 0x080fe200078e00ff */
[----:B------:R-:W-:Y:S03]  /*48c0*/  SHF.R.U32.HI R12, RZ, R17, R12 ;  /* 0x00000011ff0c7219 */ /* 0x000fe6000001160c */
[----:B------:R-:W-:Y:S01]  /*48d0*/  IMAD.HI.U32 R2, R9, R4, RZ ;  /* 0x0000000409027227 */ /* 0x000fe200078e00ff */
[-C--:B------:R-:W-:Y:S02]  /*48e0*/  @P2 SHF.R.U32.HI R0, RZ, R5.reuse, R8 ;  /* 0x00000005ff002219 */ /* 0x080fe40000011608 */
[----:B------:R-:W-:Y:S02]  /*48f0*/  SHF.R.U32.HI R8, RZ, R18, R13 ;  /* 0x00000012ff087219 */ /* 0x000fe4000001160d */
[----:B------:R-:W-:Y:S01]  /*4900*/  @P2 SHF.R.U32.HI R9, RZ, R5, R2 ;  /* 0x00000005ff092219 */ /* 0x000fe20000011602 */
[----:B------:R-:W-:Y:S01]  /*4910*/  IMAD R0, R40, R0, RZ ;  /* 0x0000000028007224 */ /* 0x000fe200078e02ff */
[----:B------:R-:W-:Y:S02]  /*4920*/  SEL R8, R10, R8, !P0 ;  /* 0x000000080a087207 */ /* 0x000fe40004000000 */
[----:B------:R-:W-:Y:S01]  /*4930*/  SEL R2, R11, R12, !P4 ;  /* 0x0000000c0b027207 */ /* 0x000fe20006000000 */
[----:B------:R-:W-:Y:S01]  /*4940*/  IMAD R12, R40, R9, RZ ;  /* 0x00000009280c7224 */ /* 0x000fe200078e02ff */
[C---:B------:R-:W-:Y:S01]  /*4950*/  ISETP.GE.AND P0, PT, R8.reuse, R0, PT ;  /* 0x000000000800720c */ /* 0x040fe20003f06270 */
[----:B------:R-:W-:Y:S03]  /*4960*/  IMAD.HI.U32 R0, R8, R4, RZ ;  /* 0x0000000408007227 */ /* 0x000fe600078e00ff */
[----:B------:R-:W-:Y:S02]  /*4970*/  ISETP.GE.OR P0, PT, R2, R12, P0 ;  /* 0x0000000c0200720c */ /* 0x000fe40000706670 */
[-C--:B------:R-:W-:Y:S04]  /*4980*/  SHF.R.U32.HI R0, RZ, R5.reuse, R0 ;  /* 0x00000005ff007219 */ /* 0x080fe80000011600 */
[----:B------:R-:W-:Y:S05]  /*4990*/  SEL R13, R8, R0, !P2 ;  /* 0x00000000080d7207 */ /* 0x000fea0005000000 */
[----:B------:R-:W-:Y:S02]  /*49a0*/  IMAD.MOV R12, RZ, RZ, -R13 ;  /* 0x000000ffff0c7224 */ /* 0x000fe400078e0a0d */
[----:B------:R-:W-:Y:S04]  /*49b0*/  @!P0 IMAD.HI.U32 R0, R2, R4, RZ ;  /* 0x0000000402008227 */ /* 0x000fe800078e00ff */
[----:B------:R-:W-:Y:S01]  /*49c0*/  IMAD R12, R40, R12, R8 ;  /* 0x0000000c280c7224 */ /* 0x000fe200078e0208 */
[----:B------:R-:W-:Y:S04]  /*49d0*/  @!P0 SHF.R.U32.HI R0, RZ, R5, R0 ;  /* 0x00000005ff008219 */ /* 0x000fe80000011600 */
[----:B------:R-:W-:Y:S04]  /*49e0*/  @!P0 SEL R0, R2, R0, !P2 ;  /* 0x0000000002008207 */ /* 0x000fe80005000000 */
[----:B------:R-:W-:Y:S01]  /*49f0*/  @!P0 IADD3 R13, PT, PT, R13, -R0, RZ ;  /* 0x800000000d0d8210 */ /* 0x000fe20007ffe0ff */
[----:B------:R-:W-:Y:S01]  /*4a00*/  @!P0 IMAD R0, R9, R12, R0 ;  /* 0x0000000c09008224 */ /* 0x000fe200078e0200 */
[----:B------:R-:W-:Y:S01]  /*4a10*/  IADD3 R9, PT, PT, -R8, RZ, RZ ;  /* 0x000000ff08097210 */ /* 0x000fe20007ffe1ff */
[--C-:B------:R-:W-:Y:S02]  /*4a20*/  IMAD.MOV R12, RZ, RZ, -R2.reuse ;  /* 0x000000ffff0c7224 */ /* 0x100fe400078e0a02 */
[----:B------:R-:W-:Y:S02]  /*4a30*/  @!P0 IMAD R8, R13, R40, R2 ;  /* 0x000000280d088224 */ /* 0x000fe400078e0202 */
[----:B------:R-:W-:Y:S02]  /*4a40*/  @!P0 IMAD.MOV.U32 R2, RZ, RZ, R0 ;  /* 0x000000ffff028224 */ /* 0x000fe400078e0000 */
[----:B------:R-:W-:Y:S02]  /*4a50*/  IMAD R11, R3, R12, R11 ;  /* 0x0000000c030b7224 */ /* 0x000fe400078e020b */
[----:B------:R-:W-:Y:S02]  /*4a60*/  IMAD R10, R6, R9, R10 ;  /* 0x00000009060a7224 */ /* 0x000fe400078e020a */
[----:B------:R-:W-:Y:S02]  /*4a70*/  IMAD R11, R2, R3, R11 ;  /* 0x00000003020b7224 */ /* 0x000fe400078e020b */
[----:B------:R-:W-:Y:S02]  /*4a80*/  IMAD R10, R8, R6, R10 ;  /* 0x00000006080a7224 */ /* 0x000fe400078e020a */
.L_x_94:
[----:B------:R-:W-:Y:S05]  /*4a90*/  BRA.U UP1, `(.L_x_95) ;  /* 0x0000000101107547 */ /* 0x000fea000b800000 */
[----:B------:R-:W-:Y:S04]  /*4aa0*/  MOV R2, UR7 ;  /* 0x0000000700027c02 */ /* 0x000fe80008000f00 */
[----:B------:R-:W-:Y:S04]  /*4ab0*/  SHF.L.U32 R2, R2, 0x1f, RZ ;  /* 0x0000001f02027819 */ /* 0x000fe800000006ff */
[----:B------:R-:W2:Y:S02]  /*4ac0*/  SYNCS.PHASECHK.TRANS64.TRYWAIT P0, [UR6+0xd8], R2 ;  /* 0x0000d802ff0075a7 */ /* 0x000ea40008001106 */
[----:B--2---:R-:W-:Y:S05]  /*4ad0*/  @!P0 BRA `(.L_x_96) ;  /* 0x0000003c00fc8947 */ /* 0x004fea0003800000 */
.L_x_95:
[----:B------:R-:W-:Y:S02]  /*4ae0*/  R2UR UR11, R14 ;  /* 0x000000000e0b72ca */ /* 0x000fe400000e0000 */
[----:B------:R-:W-:Y:S02]  /*4af0*/  R2UR UR10, R15 ;  /* 0x000000000f0a72ca */ /* 0x000fe400000e0000 */
[----:B------:R-:W-:Y:S04]  /*4b00*/  ISETP.NE.U32.AND P2, PT, RZ, UR4, PT ;  /* 0x00000004ff007c0c */ /* 0x000fe8000bf45070 */
[----:B------:R-:W-:Y:S05]  /*4b10*/  ISETP.NE.AND.EX P2, PT, RZ, UR5, PT, P2 ;  /* 0x00000005ff007c0c */ /* 0x000fea000bf45320 */
[----:B------:R-:W-:Y:S02]  /*4b20*/  USHF.L.U32 UR11, UR11, 0x7, URZ ;  /* 0x000000070b0b7899 */ /* 0x000fe400080006ff */
[----:B------:R-:W-:Y:S01]  /*4b30*/  USHF.L.U32 UR10, UR10, 0x6, URZ ;  /* 0x000000060a0a7899 */ /* 0x000fe200080006ff */
[----:B------:R-:W-:Y:S11]  /*4b40*/  BRA.U !UP5, `(.L_x_97) ;  /* 0x000000010d347547 */ /* 0x000ff6000b800000 */
[----:B------:R-:W-:Y:S01]  /*4b50*/  UPLOP3.LUT UP0, UPT, UPT, UPT, UP3, 0x80, 0x8 ;  /* 0x000000000008789c */ /* 0x000fe20003f0f030 */
[----:B--2---:R-:W-:Y:S02]  /*4b60*/  HFMA2 R0, -RZ, RZ, 0, 5.9604644775390625e-08 ;  /* 0x00000001ff007431 */ /* 0x004fe400000001ff */
[----:B------:R-:W-:Y:S03]  /*4b70*/  IMAD.MOV.U32 R96, RZ, RZ, 0x1 ;  /* 0x00000001ff607424 */ /* 0x000fe600078e00ff */
[----:B------:R-:W-:Y:S05]  /*4b80*/  PLOP3.LUT P0, PT, PT, PT, UP0, 0x80, 0x8 ;  /* 0x000000000008781c */ /* 0x000fea0003f0f008 */
[----:B------:R-:W2:Y:S01]  /*4b90*/  @UP0 LDCU.64 UR14, c[0x0][0x888] ;  /* 0x00011100ff0e07ac */ /* 0x000ea20008000a00 */
[----:B------:R-:W-:Y:S07]  /*4ba0*/  @UP0 UIMAD UR8, UR36, UR4, URZ ;  /* 0x00000004240802a4 */ /* 0x000fee000f8e02ff */
[----:B------:R-:W-:Y:S01]  /*4bb0*/  @!P0 PRMT R96, R0, 0x7610, R96 ;  /* 0x0000761000608816 */ /* 0x000fe20000000060 */
[----:B--2---:R-:W-:Y:S03]  /*4bc0*/  @UP0 UIMAD.WIDE UR14, UR8, 0x4, UR14 ;  /* 0x00000004080e08a5 */ /* 0x004fe6000f8e020e */
[----:B------:R-:W2:Y:S03]  /*4bd0*/  @!UP0 LDCU UR8, c[0x0][0x880] ;  /* 0x00011000ff0887ac */ /* 0x000ea60008000800 */
[----:B------:R-:W-:Y:S01]  /*4be0*/  IMAD.U32 R8, RZ, RZ, UR14 ;  /* 0x0000000eff087e24 */ /* 0x000fe2000f8e00ff */
[----:B------:R-:W-:Y:S05]  /*4bf0*/  MOV R9, UR15 ;  /* 0x0000000f00097c02 */ /* 0x000fea0008000f00 */
[----:B-----5:R4:W5:Y:S02]  /*4c00*/  @P0 LDG.E R49, desc[UR44][R8.64] ;  /* 0x0000002c08310981 */ /* 0x020964000c1e1900 */
[----:B--2-4-:R-:W-:Y:S07]  /*4c10*/  @!P0 IMAD.U32 R49, RZ, RZ, UR8 ;  /* 0x00000008ff318e24 */ /* 0x014fee000f8e00ff */
.L_x_97:
[----:B-----5:R-:W-:Y:S01]  /*4c20*/  @!P2 FSETP.EQ.AND P0, PT, R49, RZ, PT ;  /* 0x000000ff3100a20b */ /* 0x020fe20003f02000 */
[----:B------:R-:W-:Y:S01]  /*4c30*/  @!UPT UIADD3 URZ, UPT, UPT, URZ, URZ, URZ ;  /* 0x000000fffffff290 */ /* 0x000fe2000fffe0ff */
[----:B------:R-:W-:Y:S11]  /*4c40*/  @!P2 BRA `(.L_x_98) ;  /* 0x000000000014a947 */ /* 0x000ff60003800000 */
[----:B------:R-:W-:Y:S02]  /*4c50*/  LOP3.LUT P2, RZ, R96, 0xff, RZ, 0xc0, !PT ;  /* 0x000000ff60ff7812 */ /* 0x000fe4000784c0ff */
[----:B------:R-:W-:Y:S04]  /*4c60*/  PLOP3.LUT P0, PT, PT, PT, UP0, 0x80, 0x8 ;  /* 0x000000000008781c */ /* 0x000fe80003f0f008 */
[----:B------:R-:W-:Y:S07]  /*4c70*/  PLOP3.LUT P0, PT, P0, PT, PT, 0x8, 0x80 ;  /* 0x000000000080781c */ /* 0x000fee000070e170 */
[----:B------:R-:W-:Y:S11]  /*4c80*/  @P2 FSETP.EQ.AND P0, PT, R49, RZ, PT ;  /* 0x000000ff3100220b */ /* 0x000ff60003f02000 */
[----:B------:R-:W-:Y:S02]  /*4c90*/  @!UPT UIADD3 URZ, UPT, UPT, URZ, URZ, URZ ;  /* 0x000000fffffff290 */ /* 0x000fe4000fffe0ff */
.L_x_98:
[----:B------:R-:W-:Y:S01]  /*4ca0*/  ULEA UR15, UR13, UR6, 0x3 ;  /* 0x000000060d0f7291 */ /* 0x000fe2000f8e18ff */
[----:B------:R-:W-:Y:S02]  /*4cb0*/  SHF.L.U32 R9, R29, 0x1f, RZ ;  /* 0x0000001f1d097819 */ /* 0x000fe400000006ff */
[----:B------:R-:W-:Y:S04]  /*4cc0*/  ELECT P4, URZ, PT ;  /* 0x0000000000ff782f */ /* 0x000fe80003880000 */
[----:B------:R-:W-:Y:S02]  /*4cd0*/  PLOP3.LUT P4, PT, P0, P4, PT, 0xf2, 0x2f ;  /* 0x00000000002f781c */ /* 0x000fe40000789e72 */
[----:B------:R-:W4:Y:S11]  /*4ce0*/  SYNCS.PHASECHK.TRANS64.TRYWAIT P2, [UR15+0xb8], R9 ;  /* 0x0000b809ff0075a7 */ /* 0x000f36000804110f */
[----:B-1----:R-:W-:Y:S05]  /*4cf0*/  @!P4 IADD3 R8, P0, PT, R30, 0x580, RZ ;  /* 0x000005801e08c810 */ /* 0x002fea0007f1e0ff */
[----:B--2---:R-:W-:Y:S01]  /*4d00*/  @!P4 IMAD.X R2, RZ, RZ, R31, P0 ;  /* 0x000000ffff02c224 */ /* 0x004fe200000e061f */
[----:B----4-:R-:W-:Y:S07]  /*4d10*/  @!P2 BRA `(.L_x_99) ;  /* 0x0000003c0084a947 */ /* 0x010fee0003800000 */
.L_x_186:
[----:B------:R-:W2:Y:S01]  /*4d20*/  LDC.64 R12, c[0x0][0xb18] ;  /* 0x0002c600ff0c7b82 */ /* 0x000ea20000000a00 */
[----:B------:R-:W-:Y:S01]  /*4d30*/  @!P4 R2UR UR8, R2 ;  /* 0x000000000208c2ca */ /* 0x000fe200000e0000 */
[----:B------:R-:W-:Y:S01]  /*4d40*/  VOTEU.ALL UP2, P4 ;  /* 0x0000000000ff7886 */ /* 0x000fe20002040000 */
[----:B------:R-:W-:Y:S01]  /*4d50*/  @!P4 R2UR UR9, R8 ;  /* 0x000000000809c2ca */ /* 0x000fe200000e0000 */
[----:B------:R-:W-:Y:S01]  /*4d60*/  VOTEU.ALL UP1, P4 ;  /* 0x0000000000ff7886 */ /* 0x000fe20002020000 */
[----:B-1----:R-:W-:Y:S03]  /*4d70*/  @!P4 IMAD.MOV.U32 R0, RZ, RZ, 0x2000 ;  /* 0x00002000ff00c424 */ /* 0x002fe600078e00ff */
[----:B------:R-:W1:Y:S01]  /*4d80*/  @!P1 LDC R2, c[0x0][0xb0c] ;  /* 0x0002c300ff029b82 */ /* 0x000e620000000800 */
[----:B------:R-:W-:Y:S01]  /*4d90*/  UMOV UR20, 0x0 ;  /* 0x0000000000147882 */ /* 0x000fe20000000000 */
[----:B------:R-:W-:Y:S01]  /*4da0*/  UMOV UR21, 0x10000000 ;  /* 0x1000000000157882 */ /* 0x000fe20000000000 */
[----:B------:R-:W-:Y:S01]  /*4db0*/  UMOV UR12, UR36 ;  /* 0x00000024000c7c82 */ /* 0x000fe20008000000 */
[----:B------:R-:W-:Y:S01]  /*4dc0*/  UIADD3 UR14, UPT, UPT, UR13, 0x1, URZ ;  /* 0x000000010d0e7890 */ /* 0x000fe2000fffe0ff */
[----:B------:R-:W-:Y:S01]  /*4dd0*/  @P3 SHF.R.U32.HI R26, RZ, 0x10, R21 ;  /* 0x00000010ff1a3819 */ /* 0x000fe20000011615 */
[----:B------:R-:W-:Y:S02]  /*4de0*/  VIADD R28, R28, 0x1 ;  /* 0x000000011c1c7836 */ /* 0x000fe40000000000 */
[----:B------:R-:W-:Y:S01]  /*4df0*/  IMAD.U32 R9, RZ, RZ, UR8 ;  /* 0x00000008ff097e24 */ /* 0x000fe2000f8e00ff */
[----:B------:R-:W-:Y:S01]  /*4e00*/  @!UP2 ULEA UR8, UR13, UR6, 0xd ;  /* 0x000000060d08a291 */ /* 0x000fe2000f8e68ff */
[----:B------:R-:W-:Y:S01]  /*4e10*/  IMAD.U32 R8, RZ, RZ, UR9 ;  /* 0x00000009ff087e24 */ /* 0x000fe2000f8e00ff */
[----:B------:R-:W-:Y:S02]  /*4e20*/  UIADD3 UR9, UPT, UPT, UR15, 0xa0, URZ ;  /* 0x000000a00f097890 */ /* 0x000fe4000fffe0ff */
[----:B------:R-:W-:Y:S01]  /*4e30*/  @!P4 R2UR UR19, R9 ;  /* 0x000000000913c2ca */ /* 0x000fe200000e0000 */
[----:B------:R-:W-:Y:S01]  /*4e40*/  @!UP2 UIADD3 UR8, UPT, UPT, UR8, 0x200, URZ ;  /* 0x000002000808a890 */ /* 0x000fe2000fffe0ff */
[----:B------:R-:W-:Y:S01]  /*4e50*/  @!P4 R2UR UR18, R8 ;  /* 0x000000000812c2ca */ /* 0x000fe200000e0000 */
[----:B------:R-:W-:Y:S01]  /*4e60*/  UISETP.NE.AND UP4, UPT, UR14, 0x3, UPT ;  /* 0x000000030e00788c */ /* 0x000fe2000bf85270 */
[----:B------:R-:W4:Y:S01]  /*4e70*/  LDC.64 R8, c[0x0][0xb10] ;  /* 0x0002c400ff087b82 */ /* 0x000f220000000a00 */
[----:B------:R-:W-:Y:S02]  /*4e80*/  UPRMT UR16, UR37, 0x654, UR9 ;  /* 0x0000065425107896 */ /* 0x000fe40008000009 */
[----:B------:R-:W-:Y:S02]  /*4e90*/  USEL UR17, URZ, 0x1, UP4 ;  /* 0x00000001ff117887 */ /* 0x000fe4000a000000 */
[----:B------:R-:W-:Y:S04]  /*4ea0*/  USEL UR14, UR14, URZ, UP4 ;  /* 0x000000ff0e0e7287 */ /* 0x000fe8000a000000 */
[----:B------:R-:W-:Y:S01]  /*4eb0*/  ULEA UR13, UR14, UR6, 0x3 ;  /* 0x000000060e0d7291 */ /* 0x000fe2000f8e18ff */
[----:B------:R-:W-:Y:S01]  /*4ec0*/  LOP3.LUT R29, R29, UR17, RZ, 0x3c, !PT ;  /* 0x000000111d1d7c12 */ /* 0x000fe2000f8e3cff */
[----:B------:R1:W-:Y:S01]  /*4ed0*/  @!UP1 UTMALDG.3D [UR8], [UR18], desc[UR20] ;  /* 0x00001408120095b4 */ /* 0x0003e20008011000 */
[----:B------:R5:W-:Y:S02]  /*4ee0*/  @!P4 SYNCS.ARRIVE.TRANS64.RED.A0TR RZ, [UR15+0xa0], R0 ;  /* 0x0000a000ffffc9a7 */ /* 0x000be4000830040f */
[----:B------:R-:W-:Y:S01]  /*4ef0*/  SHF.L.U32 R14, R29, 0x1f, RZ ;  /* 0x0000001f1d0e7819 */ /* 0x000fe200000006ff */
[C---:B----4-:R-:W-:Y:S01]  /*4f00*/  @!P1 IMAD.HI.U32 R8, R11.reuse, R8, RZ ;  /* 0x000000080b089227 */ /* 0x050fe200078e00ff */
[----:B--2---:R-:W-:Y:S02]  /*4f10*/  @!P1 ISETP.NE.AND P0, PT, R12, 0x1, PT ;  /* 0x000000010c00980c */ /* 0x004fe40003f05270 */
[----:B-1----:R-:W-:Y:S01]  /*4f20*/  @!P1 ISETP.NE.AND P2, PT, R2, 0x1, PT ;  /* 0x000000010200980c */ /* 0x002fe20003f45270 */
[----:B------:R-:W-:Y:S01]  /*4f30*/  SYNCS.ARRIVE.TRANS64.RED.A1T0 RZ, [UR16], RZ ;  /* 0x000000ffffff79a7 */ /* 0x000fe20008100410 */
[C---:B------:R-:W-:Y:S01]  /*4f40*/  @!P1 IMAD.HI.U32 R13, R10.reuse, R13, RZ ;  /* 0x0000000d0a0d9227 */ /* 0x040fe200078e00ff */
[----:B------:R-:W-:Y:S04]  /*4f50*/  @!P1 SHF.R.U32.HI R8, RZ, R9, R8 ;  /* 0x00000009ff089219 */ /* 0x000fe80000011608 */
[----:B------:R-:W-:Y:S01]  /*4f60*/  @!P1 SEL R8, R11, R8, !P2 ;  /* 0x000000080b089207 */ /* 0x000fe20005000000 */
[----:B------:R-:W1:Y:S01]  /*4f70*/  SYNCS.PHASECHK.TRANS64.TRYWAIT P5, [UR13+0xb8], R14 ;  /* 0x0000b80eff0075a7 */ /* 0x000e6200080a110d */
[----:B-----5:R-:W2:Y:S02]  /*4f80*/  @!P1 LDC R0, c[0x0][0xb20] ;  /* 0x0002c800ff009b82 */ /* 0x020ea40000000800 */
[----:B--2---:R-:W-:Y:S04]  /*4f90*/  @!P1 SHF.R.U32.HI R0, RZ, R0, R13 ;  /* 0x00000000ff009219 */ /* 0x004fe8000001160d */
[----:B------:R-:W-:Y:S05]  /*4fa0*/  @!P1 SEL R9, R10, R0, !P0 ;  /* 0x000000000a099207 */ /* 0x000fea0004000000 */
[----:B------:R-:W-:Y:S02]  /*4fb0*/  @!P1 IMAD.IADD R0, R9, 0x1, -R8 ;  /* 0x0000000109009824 */ /* 0x000fe400078e0a08 */
[----:B------:R-:W-:Y:S02]  /*4fc0*/  @!P1 IMAD.IADD R8, R8, 0x1, -R9 ;  /* 0x0000000108089824 */ /* 0x000fe400078e0a09 */
[----:B------:R-:W-:Y:S02]  /*4fd0*/  @!P1 IMAD R11, R0, R2, R11 ;  /* 0x00000002000b9224 */ /* 0x000fe400078e020b */
[----:B------:R-:W-:Y:S01]  /*4fe0*/  @!P1 IMAD R10, R8, R12, R10 ;  /* 0x0000000c080a9224 */ /* 0x000fe200078e020a */
[----:B-1----:R-:W-:Y:S06]  /*4ff0*/  @!P5 BRA `(.L_x_100) ;  /* 0x0000003800e4d947 */ /* 0x002fec0003800000 */
.L_x_188:
[----:B------:R-:W-:Y:S01]  /*5000*/  @!P4 IADD3 R2, P0, PT, R30, 0x580, RZ ;  /* 0x000005801e02c810 */ /* 0x000fe20007f1e0ff */
[----:B------:R-:W-:Y:S01]  /*5010*/  UMOV UR18, 0x0 ;  /* 0x0000000000127882 */ /* 0x000fe20000000000 */
[----:B------:R-:W-:Y:S01]  /*5020*/  UMOV UR19, 0x10000000 ;  /* 0x1000000000137882 */ /* 0x000fe20000000000 */
[----:B------:R-:W-:Y:S01]  /*5030*/  VOTEU.ALL UP1, P4 ;  /* 0x0000000000ff7886 */ /* 0x000fe20002020000 */
[----:B------:R-:W-:Y:S01]  /*5040*/  @!P4 R2UR UR9, R2 ;  /* 0x000000000209c2ca */ /* 0x000fe200000e0000 */
[----:B-1----:R-:W-:Y:S01]  /*5050*/  @!P4 IMAD.X R0, RZ, RZ, R31, P0 ;  /* 0x000000ffff00c224 */ /* 0x002fe200000e061f */
[----:B------:R-:W-:Y:S01]  /*5060*/  UMOV UR12, UR36 ;  /* 0x00000024000c7c82 */ /* 0x000fe20008000000 */
[----:B------:R-:W-:Y:S01]  /*5070*/  @P3 R2UR UR36, R26 ;  /* 0x000000001a2432ca */ /* 0x000fe200000e0000 */
[----:B------:R-:W-:Y:S01]  /*5080*/  @!UP1 ULEA UR15, UR14, UR6, 0xd ;  /* 0x000000060e0f9291 */ /* 0x000fe2000f8e68ff */
[----:B------:R-:W-:Y:S01]  /*5090*/  ISETP.NE.AND P0, PT, R28, 0x2, PT ;  /* 0x000000021c00780c */ /* 0x000fe20003f05270 */
[----:B------:R-:W-:Y:S01]  /*50a0*/  @!UP1 UIADD3 UR10, UPT, UPT, UR10, 0x20, URZ ;  /* 0x000000200a0a9890 */ /* 0x000fe2000fffe0ff */
[----:B------:R-:W-:Y:S01]  /*50b0*/  @!P4 R2UR UR8, R0 ;  /* 0x000000000008c2ca */ /* 0x000fe200000e0000 */
[----:B------:R-:W-:Y:S01]  /*50c0*/  IMAD.IADD R15, R10, 0x1, R94 ;  /* 0x000000010a0f7824 */ /* 0x000fe200078e025e */
[----:B------:R-:W-:Y:S01]  /*50d0*/  SEL R0, RZ, 0x1, P0 ;  /* 0x00000001ff007807 */ /* 0x000fe20000000000 */
[----:B------:R-:W-:Y:S01]  /*50e0*/  IMAD.IADD R14, R11, 0x1, R95 ;  /* 0x000000010b0e7824 */ /* 0x000fe200078e025f */
[----:B------:R-:W-:Y:S02]  /*50f0*/  SEL R28, R28, RZ, P0 ;  /* 0x000000ff1c1c7207 */ /* 0x000fe40000000000 */
[----:B------:R-:W-:Y:S01]  /*5100*/  IMAD.U32 R8, RZ, RZ, UR9 ;  /* 0x00000009ff087e24 */ /* 0x000fe2000f8e00ff */
[----:B------:R-:W-:Y:S01]  /*5110*/  UIADD3 UR9, UPT, UPT, UR13, 0xa0, URZ ;  /* 0x000000a00d097890 */ /* 0x000fe2000fffe0ff */
[----:B------:R-:W-:Y:S03]  /*5120*/  LOP3.LUT R27, R27, R0, RZ, 0x3c, !PT ;  /* 0x000000001b1b7212 */ /* 0x000fe600078e3cff */
[----:B------:R-:W-:Y:S02]  /*5130*/  @!P4 R2UR UR16, R8 ;  /* 0x000000000810c2ca */ /* 0x000fe400000e0000 */
[----:B------:R-:W-:Y:S01]  /*5140*/  IMAD.U32 R9, RZ, RZ, UR8 ;  /* 0x00000008ff097e24 */ /* 0x000fe2000f8e00ff */
[----:B------:R-:W-:Y:S01]  /*5150*/  @!UP1 UIADD3 UR8, UPT, UPT, UR15, 0x200, URZ ;  /* 0x000002000f089890 */ /* 0x000fe2000fffe0ff */
[----:B------:R-:W-:Y:S01]  /*5160*/  VOTEU.ALL UP1, P4 ;  /* 0x0000000000ff7886 */ /* 0x000fe20002020000 */
[----:B------:R-:W-:Y:S02]  /*5170*/  UPRMT UR15, UR37, 0x654, UR9 ;  /* 0x00000654250f7896 */ /* 0x000fe40008000009 */
[----:B------:R-:W-:Y:S11]  /*5180*/  @!P4 R2UR UR17, R9 ;  /* 0x000000000911c2ca */ /* 0x000ff600000e0000 */
[----:B------:R-:W-:Y:S02]  /*5190*/  @!UPT UIADD3 URZ, UPT, UPT, URZ, URZ, URZ ;  /* 0x000000fffffff290 */ /* 0x000fe4000fffe0ff */
[----:B------:R2:W-:Y:S01]  /*51a0*/  @!UP1 UTMALDG.3D [UR8], [UR16], desc[UR18] ;  /* 0x00001208100095b4 */ /* 0x0005e20008011000 */
[----:B------:R2:W-:Y:S01]  /*51b0*/  @!P4 SYNCS.ARRIVE.TRANS64.RED.A0TR RZ, [UR13+0xa0], R25 ;  /* 0x0000a019ffffc9a7 */ /* 0x0005e2000830040d */
[----:B------:R-:W-:Y:S04]  /*51c0*/  UIADD3 UR13, UPT, UPT, UR14, 0x1, URZ ;  /* 0x000000010e0d7890 */ /* 0x000fe8000fffe0ff */
[----:B------:R-:W-:Y:S04]  /*51d0*/  UISETP.NE.AND UP1, UPT, UR13, 0x3, UPT ;  /* 0x000000030d00788c */ /* 0x000fe8000bf25270 */
[----:B------:R-:W-:Y:S02]  /*51e0*/  USEL UR14, URZ, 0x1, UP1 ;  /* 0x00000001ff0e7887 */ /* 0x000fe40008800000 */
[----:B------:R-:W-:Y:S02]  /*51f0*/  USEL UR13, UR13, URZ, UP1 ;  /* 0x000000ff0d0d7287 */ /* 0x000fe40008800000 */
[----:B------:R-:W-:Y:S02]  /*5200*/  UPLOP3.LUT UP1, UPT, UPT, UPT, UPT, 0x80, 0x8 ;  /* 0x000000000008789c */ /* 0x000fe40003f2f070 */
[----:B------:R-:W-:Y:S01]  /*5210*/  LOP3.LUT R29, R29, UR14, RZ, 0x3c, !PT ;  /* 0x0000000e1d1d7c12 */ /* 0x000fe2000f8e3cff */
[----:B------:R-:W-:Y:S01]  /*5220*/  SYNCS.ARRIVE.TRANS64.RED.A1T0 RZ, [UR15], RZ ;  /* 0x000000ffffff79a7 */ /* 0x000fe2000810040f */
[----:B------:R-:W-:Y:S07]  /*5230*/  @P3 BRA `(.L_x_101) ;  /* 0xfffffff4001c3947 */ /* 0x000fee000383ffff */
[----:B------:R-:W-:Y:S01]  /*5240*/  UIADD3 UR6, UPT, UPT, UR6, 0xb8, URZ ;  /* 0x000000b806067890 */ /* 0x000fe2000fffe0ff */
[----:B------:R-:W-:-:S03]  /*5250*/  SHF.L.U32 R2, R29, 0x1f, RZ ;  /* 0x0000001f1d027819 */ /* 0x000fc600000006ff */
[----:B------:R-:W-:-:S09]  /*5260*/  ULEA UR4, UR13, UR6, 0x3 ;  /* 0x000000060d047291 */ /* 0x000fd2000f8e18ff */
[----:B------:R-:W1:Y:S02]  /*5270*/  SYNCS.PHASECHK.TRANS64.TRYWAIT P0, [UR4], R2 ;  /* 0x00000002ff0075a7 */ /* 0x000e640008001104 */
[----:B-1----:R-:W-:Y:S05]  /*5280*/  @!P0 BRA `(.L_x_102) ;  /* 0x0000003800588947 */ /* 0x002fea0003800000 */
.L_x_190:
        /* <DEDUP_REMOVED lines=9> */
.L_x_192:
[----:B------:R-:W-:-:S04]  /*5320*/  UIADD3 UR5, UPT, UPT, UR5, 0x1, URZ ;  /* 0x0000000105057890 */ /* 0x000fc8000fffe0ff */
[----:B------:R-:W-:-:S04]  /*5330*/  UISETP.NE.AND UP0, UPT, UR5, 0x3, UPT ;  /* 0x000000030500788c */ /* 0x000fc8000bf05270 */
[----:B------:R-:W-:Y:S02]  /*5340*/  USEL UR4, URZ, 0x1, UP0 ;  /* 0x00000001ff047887 */ /* 0x000fe40008000000 */
[----:B------:R-:W-:-:S04]  /*5350*/  USEL UR5, UR5, URZ, UP0 ;  /* 0x000000ff05057287 */ /* 0x000fc80008000000 */
[----:B------:R-:W-:Y:S01]  /*5360*/  ULEA UR5, UR5, UR6, 0x3 ;  /* 0x0000000605057291 */ /* 0x000fe2000f8e18ff */
[----:B-1----:R-:W-:-:S04]  /*5370*/  LOP3.LUT R2, R29, UR4, RZ, 0x3c, !PT ;  /* 0x000000041d027c12 */ /* 0x002fc8000f8e3cff */
[----:B------:R-:W-:Y:S01]  /*5380*/  SHF.L.U32 R2, R2, 0x1f, RZ ;  /* 0x0000001f02027819 */ /* 0x000fe200000006ff */
[----:B------:R-:W-:-:S07]  /*5390*/  IMAD.U32 R0, RZ, RZ, UR5 ;  /* 0x00000005ff007e24 */ /* 0x000fce000f8e00ff */
.L_x_104:
[----:B-1----:R1:W4:Y:S02]  /*53a0*/  SYNCS.PHASECHK.TRANS64.TRYWAIT P0, [R0+URZ], R2 ;  /* 0x00000002000075a7 */ /* 0x00232400080011ff */
[----:B----4-:R-:W-:Y:S05]  /*53b0*/  @!P0 NANOSLEEP.SYNCS 0x989680 ;  /* 0x009896800000895d */ /* 0x010fea0003900000 */
[----:B------:R-:W4:Y:S02]  /*53c0*/  @!P0 SYNCS.PHASECHK.TRANS64 P0, [R0+URZ], R2 ;  /* 0x00000002000085a7 */ /* 0x000f2400080010ff */
[----:B--2-4-:R-:W-:Y:S05]  /*53d0*/  @P0 EXIT ;  /* 0x000000000000094d */ /* 0x014fea0003800000 */
[----:B------:R-:W-:Y:S05]  /*53e0*/  BRA `(.L_x_104) ;  /* 0xfffffffc00ec7947 */ /* 0x000fea000383ffff */
.L_x_92:
[----:B------:R-:W-:-:S06]  /*53f0*/  UISETP.GE.AND UP1, UPT, UR10, 0x4, UPT ;  /* 0x000000040a00788c */ /* 0x000fcc000bf26270 */
[----:B------:R-:W-:-:S13]  /*5400*/  PLOP3.LUT P0, PT, PT, PT, UP1, 0x80, 0x8 ;  /* 0x000000000008781c */ /* 0x000fda0003f0f018 */
[----:B------:R-:W-:Y:S05]  /*5410*/  @!P0 EXIT ;  /* 0x000000000000894d */ /* 0x000fea0003800000 */
[----:B------:R-:W-:Y:S01]  /*5420*/  BAR.SYNC.DEFER_BLOCKING 0x6, 0xa0 ;  /* 0x0182800000007b1d */ /* 0x000fe20000010000 */
[C---:B------:R-:W-:Y:S01]  /*5430*/  IMAD.SHL.U32 R107, R101.reuse, 0x20, RZ ;  /* 0x00000020656b7824 */ /* 0x040fe200078e00ff */
[C---:B------:R-:W-:Y:S01]  /*5440*/  LOP3.LUT R102, R101.reuse, 0x2, RZ, 0xc0, !PT ;  /* 0x0000000265667812 */ /* 0x040fe200078ec0ff */
[C---:B------:R-:W-:Y:S01]  /*5450*/  IMAD.SHL.U32 R2, R101.reuse, 0x4, RZ ;  /* 0x0000000465027824 */ /* 0x040fe200078e00ff */
[C---:B------:R-:W-:Y:S01]  /*5460*/  LOP3.LUT R108, R101.reuse, 0x60, RZ, 0xc0, !PT ;  /* 0x00000060656c7812 */ /* 0x040fe200078ec0ff */
[----:B------:R-:W-:Y:S01]  /*5470*/  IMAD.U32 R46, R101, 0x10000, RZ ;  /* 0x00010000652e7824 */ /* 0x000fe200078e00ff */
[----:B------:R-:W-:Y:S02]  /*5480*/  UMOV UR46, 0x400 ;  /* 0x00000400002e7882 */ /* 0x000fe40000000000 */
[----:B------:R-:W1:Y:S01]  /*5490*/  LDC R99, c[0x0][0x370] ;  /* 0x0000dc00ff637b82 */ /* 0x000e620000000800 */
[----:B------:R-:W-:Y:S01]  /*54a0*/  ULEA UR46, UR37, UR46, 0x18 ;  /* 0x0000002e252e7291 */ /* 0x000fe2000f8ec0ff */
[----:B------:R-:W-:Y:S01]  /*54b0*/  LOP3.LUT R3, R107, 0xc0, RZ, 0xc0, !PT ;  /* 0x000000c06b037812 */ /* 0x000fe200078ec0ff */
[----:B------:R-:W-:Y:S01]  /*54c0*/  IMAD.MOV.U32 R45, RZ, RZ, RZ ;  /* 0x000000ffff2d7224 */ /* 0x000fe200078e00ff */
[----:B------:R-:W-:Y:S01]  /*54d0*/  LOP3.LUT R101, R101, 0x4, RZ, 0xc0, !PT ;  /* 0x0000000465657812 */ /* 0x000fe200078ec0ff */
[----:B------:R-:W-:Y:S01]  /*54e0*/  UIADD3 UR50, UPT, UPT, UR46, 0x200, URZ ;  /* 0x000002002e327890 */ /* 0x000fe2000fffe0ff */
[----:B------:R-:W-:-:S02]  /*54f0*/  LOP3.LUT R2, R3, 0x18, R2, 0xf8, !PT ;  /* 0x0000001803027812 */ /* 0x000fc400078ef802 */
[----:B------:R-:W-:Y:S01]  /*5500*/  CS2R R104, SRZ ;  /* 0x0000000000687805 */ /* 0x000fe2000001ff00 */
[----:B------:R-:W2:Y:S01]  /*5510*/  LDC R42, c[0x0][0xb0c] ;  /* 0x0002c300ff2a7b82 */ /* 0x000ea20000000800 */
[----:B------:R-:W-:Y:S01]  /*5520*/  LOP3.LUT R46, R46, 0x600000, RZ, 0xc0, !PT ;  /* 0x006000002e2e7812 */ /* 0x000fe200078ec0ff */
[----:B------:R-:W-:Y:S01]  /*5530*/  IMAD.MOV.U32 R112, RZ, RZ, RZ ;  /* 0x000000ffff707224 */ /* 0x000fe200078e00ff */
[----:B------:R-:W-:Y:S01]  /*5540*/  IADD3 R106, PT, PT, -R101, 0x2, RZ ;  /* 0x00000002656a7810 */ /* 0x000fe20007ffe1ff */
[----:B------:R-:W-:Y:S01]  /*5550*/  IMAD.MOV R102, RZ, RZ, -R102 ;  /* 0x000000ffff667224 */ /* 0x000fe200078e0a66 */
[----:B------:R-:W-:Y:S01]  /*5560*/  LOP3.LUT R107, R2, 0xf20, R107, 0xf8, !PT ;  /* 0x00000f20026b7812 */ /* 0x000fe200078ef86b */
[----:B------:R-:W-:Y:S01]  /*5570*/  IMAD.MOV R101, RZ, RZ, -R101 ;  /* 0x000000ffff657224 */ /* 0x000fe200078e0a65 */
[----:B------:R-:W3:Y:S01]  /*5580*/  LDCU.64 UR52, c[0x0][0x348] ;  /* 0x00006900ff3477ac */ /* 0x000ee20008000a00 */
[----:B------:R-:W4:Y:S01]  /*5590*/  LDC R97, c[0x0][0xb20] ;  /* 0x0002c800ff617b82 */ /* 0x000f220000000800 */
[----:B------:R-:W3:Y:S01]  /*55a0*/  LDS R0, [UR46+0x190] ;  /* 0x0001902eff007984 */ /* 0x000ee20008000800 */
[----:B------:R-:W-:Y:S01]  /*55b0*/  IMAD.SHL.U32 R106, R106, 0x10, RZ ;  /* 0x000000106a6a7824 */ /* 0x000fe200078e00ff */
[----:B------:R-:W-:Y:S01]  /*55c0*/  LEA R107, R107, UR50, 0x1 ;  /* 0x000000326b6b7c11 */ /* 0x000fe2000f8e08ff */
[----:B------:R-:W-:Y:S01]  /*55d0*/  UMOV UR49, 0x1 ;  /* 0x0000000100317882 */ /* 0x000fe20000000000 */
[----:B------:R-:W-:Y:S01]  /*55e0*/  UMOV UR54, URZ ;  /* 0x000000ff00367c82 */ /* 0x000fe20008000000 */
[----:B------:R-:W1:Y:S02]  /*55f0*/  LDCU.64 UR38, c[0x0][0x888] ;  /* 0x00011100ff2677ac */ /* 0x000e640008000a00 */
[----:B------:R-:W1:Y:S01]  /*5600*/  LDC R41, c[0x0][0xb30] ;  /* 0x0002cc00ff297b82 */ /* 0x000e620000000800 */
[----:B------:R-:W-:Y:S01]  /*5610*/  UMOV UR48, URZ ;  /* 0x000000ff00307c82 */ /* 0x000fe20008000000 */
[----:B------:R-:W-:-:S06]  /*5620*/  UMOV UR47, URZ ;  /* 0x000000ff002f7c82 */ /* 0x000fcc0008000000 */
[----:B------:R-:W1:Y:S08]  /*5630*/  LDC.64 R92, c[0x0][0xb10] ;  /* 0x0002c400ff5c7b82 */ /* 0x000e700000000a00 */
[----:B------:R-:W1:Y:S08]  /*5640*/  LDC.64 R38, c[0x0][0xb18] ;  /* 0x0002c600ff267b82 */ /* 0x000e700000000a00 */
[----:B------:R-:W1:Y:S08]  /*5650*/  LDC.64 R88, c[0x0][0x888] ;  /* 0x00022200ff587b82 */ /* 0x000e700000000a00 */
[----:B------:R-:W1:Y:S01]  /*5660*/  LDC.64 R36, c[0x0][0xb28] ;  /* 0x0002ca00ff247b82 */ /* 0x000e620000000a00 */
[----:B---3--:R-:W-:-:S07]  /*5670*/  IMAD.IADD R46, R0, 0x1, R46 ;  /* 0x00000001002e7824 */ /* 0x008fce00078e022e */
[----:B------:R-:W3:Y:S08]  /*5680*/  LDC.64 R90, c[0x0][0x890] ;  /* 0x00022400ff5a7b82 */ /* 0x000ef00000000a00 */
[----:B------:R-:W1:Y:S08]  /*5690*/  LDC.64 R86, c[0x0][0x8b0] ;  /* 0x00022c00ff567b82 */ /* 0x000e700000000a00 */
[----:B------:R-:W1:Y:S08]  /*56a0*/  LDC.64 R84, c[0x0][0x8a8] ;  /* 0x00022a00ff547b82 */ /* 0x000e700000000a00 */
[----:B--2-4-:R-:W1:Y:S02]  /*56b0*/  LDC R98, c[0x0][0x374] ;  /* 0x0000dd00ff627b82 */ /* 0x014e640000000800 */
.L_x_136:
[----:B------:R-:W-:Y:S02]  /*56c0*/  LEA R0, R112, UR46, 0x3 ;  /* 0x0000002e70007c11 */ /* 0x000fe4000f8e18ff */
[----:B------:R-:W-:Y:S02]  /*56d0*/  SHF.L.U32 R2, R104, 0x1f, RZ ;  /* 0x0000001f68027819 */ /* 0x000fe400000006ff */
[----:B------:R-:W-:Y:S02]  /*56e0*/  LEA R16, R112, UR46, 0x4 ;  /* 0x0000002e70107c11 */ /* 0x000fe4000f8e20ff */
[----:B------:R-:W2:Y:S02]  /*56f0*/  SYNCS.PHASECHK.TRANS64.TRYWAIT P0, [R0+URZ+0xe0], R2 ;  /* 0x0000e002000075a7 */ /* 0x000ea400080011ff */
[----:B--2---:R-:W-:Y:S05]  /*5700*/  @!P0 BRA `(.L_x_105) ;  /* 0x0000003400688947 */ /* 0x004fea0003800000 */
.L_x_193:
[----:B------:R-:W4:Y:S01]  /*5710*/  LDC.64 R10, c[0x0][0xb10] ;  /* 0x0002c400ff0a7b82 */ /* 0x000f220000000a00 */
[----:B------:R-:W3:Y:S01]  /*5720*/  LDS.128 R16, [R16+0x170] ;  /* 0x0001700010107984 */ /* 0x000ee20000000c00 */
[----:B-1----:R-:W-:Y:S01]  /*5730*/  ISETP.NE.AND P1, PT, R41, 0x1, PT ;  /* 0x000000012900780c */ /* 0x002fe20003f25270 */
[----:B--2---:R-:W-:Y:S01]  /*5740*/  VIADD R0, R0, 0xf0 ;  /* 0x000000f000007836 */ /* 0x004fe20000000000 */
[----:B------:R-:W-:Y:S04]  /*5750*/  ISETP.GE.AND P0, PT, R40, 0x1, PT ;  /* 0x000000012800780c */ /* 0x000fe80003f06270 */
[----:B------:R-:W1:Y:S01]  /*5760*/  LDC.64 R8, c[0x0][0xb18] ;  /* 0x0002c600ff087b82 */ /* 0x000e620000000a00 */
[----:B------:R-:W-:Y:S01]  /*5770*/  PRMT R0, RZ, 0x654, R0 ;  /* 0x00000654ff007816 */ /* 0x000fe20000000000 */
[----:B------:R-:W-:Y:S01]  /*5780*/  @!PT LDS RZ, [RZ] ;  /* 0x00000000fffff984 */ /* 0x000fe20000000800 */
[----:B------:R-:W-:Y:S01]  /*5790*/  @!PT LDS RZ, [RZ] ;  /* 0x00000000fffff984 */ /* 0x000fe20000000800 */
[----:B------:R-:W-:Y:S01]  /*57a0*/  @!PT LDS RZ, [RZ] ;  /* 0x00000000fffff984 */ /* 0x000fe20000000800 */
[----:B------:R-:W-:Y:S01]  /*57b0*/  @!PT LDS RZ, [RZ] ;  /* 0x00000000fffff984 */ /* 0x000fe20000000800 */
[----:B------:R2:W-:Y:S06]  /*57c0*/  MEMBAR.ALL.CTA ;  /* 0x0000000000007992 */ /* 0x0005ec0000008000 */
[----:B--2---:R-:W2:Y:S01]  /*57d0*/  FENCE.VIEW.ASYNC.S ;  /* 0x00000000000073c6 */ /* 0x004ea20000000000 */
[----:B------:R-:W1:Y:S08]  /*57e0*/  @!P1 LDC R12, c[0x0][0xb20] ;  /* 0x0002c800ff0c9b82 */ /* 0x000e700000000800 */
[----:B------:R-:W1:Y:S01]  /*57f0*/  @!P1 LDC R7, c[0x0][0xb0c] ;  /* 0x0002c300ff079b82 */ /* 0x000e620000000800 */
[----:B--2---:R2:W-:Y:S01]  /*5800*/  SYNCS.ARRIVE.TRANS64.RED.A1T0 RZ, [R0+URZ], RZ ;  /* 0x000000ff00ff79a7 */ /* 0x0045e200081004ff */
[----:B---3--:R-:W-:Y:S04]  /*5810*/  LOP3.LUT P4, RZ, R18, 0x1, RZ, 0xc0, !PT ;  /* 0x0000000112ff7812 */ /* 0x008fe8000788c0ff */
[----:B------:R-:W-:Y:S09]  /*5820*/  P2R R109, PR, RZ, 0x10 ;  /* 0x00000010ff6d7803 */ /* 0x000ff20000000000 */
[----:B------:R-:W-:Y:S02]  /*5830*/  @P4 MOV R44, R16 ;  /* 0x00000010002c4202 */ /* 0x000fe40000000f00 */
[----:B------:R-:W-:Y:S01]  /*5840*/  @P4 LOP3.LUT R43, R17, 0xffff, RZ, 0xc0, !PT ;  /* 0x0000ffff112b4812 */ /* 0x000fe200078ec0ff */
[----:B--2-4-:R-:W-:Y:S06]  /*5850*/  @!P0 BRA `(.L_x_106) ;  /* 0x0000000000a48947 */ /* 0x014fec0003800000 */
[----:B------:R-:W-:Y:S01]  /*5860*/  IMAD.HI.U32 R0, R98, R39, RZ ;  /* 0x0000002762007227 */ /* 0x000fe200078e00ff */
[----:B------:R-:W-:Y:S02]  /*5870*/  ISETP.NE.AND P0, PT, R38, 0x1, PT ;  /* 0x000000012600780c */ /* 0x000fe40003f05270 */
[----:B------:R-:W-:Y:S01]  /*5880*/  ISETP.NE.AND P2, PT, R40, 0x1, PT ;  /* 0x000000012800780c */ /* 0x000fe20003f45270 */
[----:B------:R-:W-:Y:S01]  /*5890*/  IMAD.HI.U32 R4, R99, R92, RZ ;  /* 0x0000005c63047227 */ /* 0x000fe200078e00ff */
[----:B------:R-:W-:Y:S02]  /*58a0*/  SHF.R.U32.HI R0, RZ, R97, R0 ;  /* 0x00000061ff007219 */ /* 0x000fe40000011600 */
[----:B------:R-:W-:Y:S01]  /*58b0*/  ISETP.NE.AND P3, PT, R42, 0x1, PT ;  /* 0x000000012a00780c */ /* 0x000fe20003f65270 */
[----:B------:R-:W-:Y:S01]  /*58c0*/  IMAD.HI.U32 R6, R43, R39, RZ ;  /* 0x000000272b067227 */ /* 0x000fe200078e00ff */
[-C--:B------:R-:W-:Y:S02]  /*58d0*/  SHF.R.U32.HI R4, RZ, R93.reuse, R4 ;  /* 0x0000005dff047219 */ /* 0x080fe40000011604 */
[----:B------:R-:W-:Y:S01]  /*58e0*/  SEL R0, R98, R0, !P0 ;  /* 0x0000000062007207 */ /* 0x000fe20004000000 */
[----:B------:R-:W-:Y:S01]  /*58f0*/  IMAD.HI.U32 R5, R44, R92, RZ ;  /* 0x0000005c2c057227 */ /* 0x000fe200078e00ff */
[----:B------:R-:W-:Y:S03]  /*5900*/  SEL R4, R99, R4, !P3 ;  /* 0x0000000463047207 */ /* 0x000fe60005800000 */
[-C--:B------:R-:W-:Y:S01]  /*5910*/  IMAD.HI.U32 R3, R0, R36.reuse, RZ ;  /* 0x0000002400037227 */ /* 0x080fe200078e00ff */
[----:B------:R-:W-:Y:S03]  /*5920*/  SHF.R.U32.HI R5, RZ, R93, R5 ;  /* 0x0000005dff057219 */ /* 0x000fe60000011605 */
[----:B------:R-:W-:Y:S01]  /*5930*/  IMAD.HI.U32 R2, R4, R36, RZ ;  /* 0x0000002404027227 */ /* 0x000fe200078e00ff */
[----:B------:R-:W-:Y:S02]  /*5940*/  @P2 SHF.R.U32.HI R0, RZ, R37, R3 ;  /* 0x00000025ff002219 */ /* 0x000fe40000011603 */
[----:B------:R-:W-:Y:S02]  /*5950*/  SHF.R.U32.HI R3, RZ, R97, R6 ;  /* 0x00000061ff037219 */ /* 0x000fe40000011606 */
[----:B------:R-:W-:Y:S01]  /*5960*/  @P2 SHF.R.U32.HI R4, RZ, R37, R2 ;  /* 0x00000025ff042219 */ /* 0x000fe20000011602 */
[----:B------:R-:W-:Y:S01]  /*5970*/  IMAD R0, R40, R0, RZ ;  /* 0x0000000028007224 */ /* 0x000fe200078e02ff */
[----:B------:R-:W-:Y:S02]  /*5980*/  SEL R3, R43, R3, !P0 ;  /* 0x000000032b037207 */ /* 0x000fe40004000000 */
[----:B------:R-:W-:Y:S01]  /*5990*/  SEL R2, R44, R5, !P3 ;  /* 0x000000052c027207 */ /* 0x000fe20005800000 */
[----:B------:R-:W-:Y:S01]  /*59a0*/  IMAD R5, R40, R4, RZ ;  /* 0x0000000428057224 */ /* 0x000fe200078e02ff */
[C---:B------:R-:W-:Y:S01]  /*59b0*/  ISETP.GE.AND P0, PT, R3.reuse, R0, PT ;  /* 0x000000000300720c */ /* 0x040fe20003f06270 */
[C---:B------:R-:W-:Y:S03]  /*59c0*/  IMAD.HI.U32 R0, R3.reuse, R36, RZ ;  /* 0x0000002403007227 */ /* 0x040fe600078e00ff */
[C---:B------:R-:W-:Y:S02]  /*59d0*/  ISETP.GE.OR P0, PT, R2.reuse, R5, P0 ;  /* 0x000000050200720c */ /* 0x040fe40000706670 */
[----:B------:R-:W-:Y:S04]  /*59e0*/  SHF.R.U32.HI R0, RZ, R37, R0 ;  /* 0x00000025ff007219 */ /* 0x000fe80000011600 */
[C---:B------:R-:W-:Y:S05]  /*59f0*/  SEL R6, R3.reuse, R0, !P2 ;  /* 0x0000000003067207 */ /* 0x040fea0005000000 */
        /* <DEDUP_REMOVED lines=14> */
[----:B------:R-:W-:Y:S07]  /*5ae0*/  IMAD R43, R3, R38, R43 ;  /* 0x00000026032b7224 */ /* 0x000fee00078e022b */
.L_x_106:
[----:B-1----:R-:W-:Y:S01]  /*5af0*/  @!P1 ISETP.NE.AND P0, PT, R8, 0x1, PT ;  /* 0x000000010800980c */ /* 0x002fe20003f05270 */
[----:B------:R-:W-:Y:S01]  /*5b00*/  @!P1 IMAD.HI.U32 R0, R44, R10, RZ ;  /* 0x0000000a2c009227 */ /* 0x000fe200078e00ff */
[----:B------:R-:W-:Y:S01]  /*5b10*/  @!P1 ISETP.NE.AND P2, PT, R7, 0x1, PT ;  /* 0x000000010700980c */ /* 0x000fe20003f45270 */
[----:B------:R-:W-:Y:S01]  /*5b20*/  ULOP3.LUT UP0, URZ, UR50, 0x1b0, URZ, 0xc0, !UPT ;  /* 0x000001b032ff7892 */ /* 0x000fe2000f80c0ff */
[----:B------:R-:W-:Y:S01]  /*5b30*/  R2UR UR42, R14 ;  /* 0x000000000e2a72ca */ /* 0x000fe200000e0000 */
[----:B------:R-:W-:Y:S01]  /*5b40*/  @!P1 IMAD.HI.U32 R2, R43, R9, RZ ;  /* 0x000000092b029227 */ /* 0x000fe200078e00ff */
[----:B------:R-:W-:Y:S02]  /*5b50*/  @!P1 SHF.R.U32.HI R0, RZ, R11, R0 ;  /* 0x0000000bff009219 */ /* 0x000fe40000011600 */
[----:B------:R-:W-:Y:S01]  /*5b60*/  R2UR UR41, R15 ;  /* 0x000000000f2972ca */ /* 0x000fe200000e0000 */
[----:B------:R-:W-:Y:S01]  /*5b70*/  VIADD R112, R112, 0x1 ;  /* 0x0000000170707836 */ /* 0x000fe20000000000 */
[----:B------:R-:W-:Y:S02]  /*5b80*/  @!P1 SHF.R.U32.HI R2, RZ, R12, R2 ;  /* 0x0000000cff029219 */ /* 0x000fe40000011602 */
[----:B------:R-:W-:Y:S02]  /*5b90*/  @!P1 SEL R3, R44, R0, !P2 ;  /* 0x000000002c039207 */ /* 0x000fe40005000000 */
[----:B------:R-:W-:Y:S02]  /*5ba0*/  @!P1 SEL R2, R43, R2, !P0 ;  /* 0x000000022b029207 */ /* 0x000fe40004000000 */
[----:B------:R-:W-:Y:S01]  /*5bb0*/  @P4 SHF.R.U32.HI R103, RZ, 0x10, R17 ;  /* 0x00000010ff674819 */ /* 0x000fe20000011611 */
[----:B------:R-:W-:Y:S02]  /*5bc0*/  USHF.L.U32 UR42, UR42, 0x7, URZ ;  /* 0x000000072a2a7899 */ /* 0x000fe400080006ff */
[----:B------:R-:W-:Y:S02]  /*5bd0*/  @!P1 IMAD.IADD R0, R2, 0x1, -R3 ;  /* 0x0000000102009824 */ /* 0x000fe400078e0a03 */
[----:B------:R-:W-:Y:S01]  /*5be0*/  @!P1 IMAD.IADD R2, R3, 0x1, -R2 ;  /* 0x0000000103029824 */ /* 0x000fe200078e0a02 */
[----:B------:R-:W-:Y:S01]  /*5bf0*/  USHF.L.U32 UR41, UR41, 0x6, URZ ;  /* 0x0000000629297899 */ /* 0x000fe200080006ff */
[----:B------:R-:W-:Y:S02]  /*5c00*/  @!P1 IMAD R44, R0, R7, R44 ;  /* 0x00000007002c9224 */ /* 0x000fe400078e022c */
[----:B------:R-:W-:Y:S01]  /*5c10*/  @!P1 IMAD R43, R2, R8, R43 ;  /* 0x00000008022b9224 */ /* 0x000fe200078e022b */
[----:B------:R-:W-:Y:S08]  /*5c20*/  BRA.U !UP0, `(.L_x_107) ;  /* 0x00000001087c7547 */ /* 0x000ff0000b800000 */
[----:B------:R-:W1:Y:S01]  /*5c30*/  LDCU.64 UR8, c[0x4][0x80] ;  /* 0x01001000ff0877ac */ /* 0x000e620008000a00 */
[----:B------:R-:W-:Y:S01]  /*5c40*/  MOV R2, 0x0 ;  /* 0x0000000000027802 */ /* 0x000fe20000000f00 */
[----:B------:R-:W-:Y:S02]  /*5c50*/  HFMA2 R12, -RZ, RZ, 0, 5.9604644775390625e-08 ;  /* 0x00000001ff0c7431 */ /* 0x000fe400000001ff */
[----:B------:R-:W-:Y:S01]  /*5c60*/  IMAD.MOV.U32 R8, RZ, RZ, 0x70 ;  /* 0x00000070ff087424 */ /* 0x000fe200078e00ff */
[----:B------:R2:W3:Y:S01]  /*5c70*/  LDC.64 R14, c[0x4][R2] ;  /* 0x01000000020e7b82 */ /* 0x0004e20000000a00 */
[----:B------:R-:W4:Y:S01]  /*5c80*/  LDCU.64 UR6, c[0x4][0x88] ;  /* 0x01001100ff0677ac */ /* 0x000f220008000a00 */
[----:B------:R-:W-:Y:S01]  /*5c90*/  IMAD.MOV.U32 R13, RZ, RZ, RZ ;  /* 0x000000ffff0d7224 */ /* 0x000fe200078e00ff */
[----:B------:R-:W2:Y:S01]  /*5ca0*/  LDCU.64 UR4, c[0x4][0x8] ;  /* 0x01000100ff0477ac */ /* 0x000ea20008000a00 */
[----:B-1----:R-:W-:Y:S01]  /*5cb0*/  MOV R5, UR9 ;  /* 0x0000000900057c02 */ /* 0x002fe20008000f00 */
[----:B------:R-:W-:Y:S01]  /*5cc0*/  IMAD.U32 R4, RZ, RZ, UR8 ;  /* 0x00000008ff047e24 */ /* 0x000fe2000f8e00ff */
[----:B----4-:R-:W-:Y:S01]  /*5cd0*/  MOV R7, UR7 ;  /* 0x0000000700077c02 */ /* 0x010fe20008000f00 */
[----:B------:R-:W-:Y:S01]  /*5ce0*/  IMAD.U32 R6, RZ, RZ, UR6 ;  /* 0x00000006ff067e24 */ /* 0x000fe2000f8e00ff */
[----:B--2---:R-:W-:Y:S01]  /*5cf0*/  MOV R11, UR5 ;  /* 0x00000005000b7c02 */ /* 0x004fe20008000f00 */
[----:B------:R-:W-:Y:S02]  /*5d00*/  IMAD.U32 R10, RZ, RZ, UR4 ;  /* 0x00000004ff0a7e24 */ /* 0x000fe4000f8e00ff */
[----:B------:R-:W-:Y:S07]  /*5d10*/  LEPC R20, `(.L_x_108) ;  /* 0x000000001014794e */ /* 0x000fee0000000000 */
[----:B---3-5:R-:W-:Y:S05]  /*5d20*/  CALL.ABS.NOINC R14 ;  /* 0x000000000e007343 */ /* 0x028fea0003c00000 */
.L_x_108:
[----:B------:R-:W1:Y:S01]  /*5d30*/  LDCU.64 UR8, c[0x4][0x80] ;  /* 0x01001000ff0877ac */ /* 0x000e620008000a00 */
[----:B------:R-:W2:Y:S01]  /*5d40*/  LDC.64 R2, c[0x4][R2] ;  /* 0x0100000002027b82 */ /* 0x000ea20000000a00 */
[----:B------:R-:W-:Y:S02]  /*5d50*/  HFMA2 R12, -RZ, RZ, 0, 5.9604644775390625e-08 ;  /* 0x00000001ff0c7431 */ /* 0x000fe400000001ff */
[----:B------:R-:W-:Y:S02]  /*5d60*/  IMAD.MOV.U32 R8, RZ, RZ, 0x70 ;  /* 0x00000070ff087424 */ /* 0x000fe400078e00ff */
[----:B------:R-:W-:Y:S01]  /*5d70*/  IMAD.MOV.U32 R13, RZ, RZ, RZ ;  /* 0x000000ffff0d7224 */ /* 0x000fe200078e00ff */
[----:B------:R-:W3:Y:S01]  /*5d80*/  LDCU.64 UR6, c[0x4][0x88] ;  /* 0x01001100ff0677ac */ /* 0x000ee20008000a00 */
[----:B------:R-:W4:Y:S01]  /*5d90*/  LDCU.64 UR4, c[0x4][0x8] ;  /* 0x01000100ff0477ac */ /* 0x000f220008000a00 */
[----:B-1----:R-:W-:Y:S02]  /*5da0*/  MOV R4, UR8 ;  /* 0x0000000800047c02 */ /* 0x002fe40008000f00 */
[----:B------:R-:W-:Y:S02]  /*5db0*/  MOV R5, UR9 ;  /* 0x0000000900057c02 */ /* 0x000fe40008000f00 */
[----:B---3--:R-:W-:Y:S01]  /*5dc0*/  MOV R7, UR7 ;  /* 0x0000000700077c02 */ /* 0x008fe20008000f00 */
[----:B------:R-:W-:Y:S01]  /*5dd0*/  IMAD.U32 R6, RZ, RZ, UR6 ;  /* 0x00000006ff067e24 */ /* 0x000fe2000f8e00ff */
[----:B----4-:R-:W-:Y:S01]  /*5de0*/  MOV R11, UR5 ;  /* 0x00000005000b7c02 */ /* 0x010fe20008000f00 */
[----:B------:R-:W-:Y:S02]  /*5df0*/  IMAD.U32 R10, RZ, RZ, UR4 ;  /* 0x00000004ff0a7e24 */ /* 0x000fe4000f8e00ff */
[----:B------:R-:W-:Y:S07]  /*5e00*/  LEPC R20, `(.L_x_107) ;  /* 0x000000001014794e */ /* 0x000fee0000000000 */
[----:B--2---:R-:W-:Y:S05]  /*5e10*/  CALL.ABS.NOINC R2 ;  /* 0x0000000002007343 */ /* 0x004fea0003c00000 */
.L_x_107:
[----:B------:R-:W-:Y:S01]  /*5e20*/  ISETP.NE.U32.AND P4, PT, R90, RZ, PT ;  /* 0x000000ff5a00720c */ /* 0x000fe20003f85070 */
[----:B------:R-:W-:Y:S01]  /*5e30*/  ULOP3.LUT UR4, UR49, 0x1, URZ, 0x3c, !UPT ;  /* 0x0000000131047892 */ /* 0x000fe2000f8e3cff */
[----:B------:R-:W-:Y:S01]  /*5e40*/  ISETP.NE.U32.AND P1, PT, R86, RZ, PT ;  /* 0x000000ff5600720c */ /* 0x000fe20003f25070 */
[----:B------:R-:W-:Y:S01]  /*5e50*/  IMAD.U32 R0, RZ, RZ, UR54 ;  /* 0x00000036ff007e24 */ /* 0x000fe2000f8e00ff */
[----:B------:R-:W-:Y:S02]  /*5e60*/  ISETP.NE.AND.EX P4, PT, R91, RZ, PT, P4 ;  /* 0x000000ff5b00720c */ /* 0x000fe40003f85340 */
[----:B------:R-:W-:Y:S01]  /*5e70*/  PLOP3.LUT P0, PT, PT, PT, PT, 0x8, 0x80 ;  /* 0x000000000080781c */ /* 0x000fe20003f0e170 */
[----:B------:R-:W-:Y:S01]  /*5e80*/  IMAD.U32 R71, RZ, RZ, UR4 ;  /* 0x00000004ff477e24 */ /* 0x000fe2000f8e00ff */
[----:B------:R-:W-:Y:S02]  /*5e90*/  ISETP.NE.AND.EX P1, PT, R87, RZ, PT, P1 ;  /* 0x000000ff5700720c */ /* 0x000fe40003f25310 */
[----:B------:R-:W-:Y:S02]  /*5ea0*/  P2R R113, PR, RZ, 0x1 ;  /* 0x00000001ff717803 */ /* 0x000fe40000000000 */
[----:B------:R-:W-:Y:S05]  /*5eb0*/  LEA R0, R0, UR46, 0x3 ;  /* 0x0000002e00007c11 */ /* 0x000fea000f8e18ff */
[----:B------:R-:W-:Y:S05]  /*5ec0*/  @!P4 BRA `(.L_x_109) ;  /* 0x00000000002cc947 */ /* 0x000fea0003800000 */
[----:B------:R-:W-:Y:S01]  /*5ed0*/  ISETP.NE.U32.AND P0, PT, R88, RZ, PT ;  /* 0x000000ff5800720c */ /* 0x000fe20003f05070 */
[----:B------:R-:W-:Y:S03]  /*5ee0*/  IMAD.MOV.U32 R96, RZ, RZ, 0x1 ;  /* 0x00000001ff607424 */ /* 0x000fe600078e00ff */
[----:B------:R-:W-:Y:S11]  /*5ef0*/  ISETP.NE.AND.EX P0, PT, R89, RZ, PT, P0 ;  /* 0x000000ff5900720c */ /* 0x000ff60003f05300 */
[----:B------:R-:W-:Y:S02]  /*5f00*/  @!UPT UIADD3 URZ, UPT, UPT, URZ, URZ, URZ ;  /* 0x000000fffffff290 */ /* 0x000fe4000fffe0ff */
[----:B------:R-:W1:Y:S01]  /*5f10*/  @P0 LDC.64 R4, c[0x0][0x888] ;  /* 0x00022200ff040b82 */ /* 0x000e620000000a00 */
[----:B------:R-:W-:Y:S04]  /*5f20*/  @P0 IMAD R2, R90, UR36, RZ ;  /* 0x000000245a020c24 */ /* 0x000fe8000f8e02ff */
[----:B-1----:R-:W-:Y:S04]  /*5f30*/  @P0 IMAD.WIDE R4, R2, 0x4, R4 ;  /* 0x0000000402040825 */ /* 0x002fe800078e0204 */
[----:B------:R-:W-:Y:S01]  /*5f40*/  HFMA2 R2, -RZ, RZ, 0, 5.9604644775390625e-08 ;  /* 0x00000001ff027431 */ /* 0x000fe200000001ff */
[----:B-----5:R1:W5:Y:S04]  /*5f50*/  @P0 LDG.E R49, desc[UR44][R4.64] ;  /* 0x0000002c04310981 */ /* 0x020368000c1e1900 */
[----:B------:R-:W-:Y:S01]  /*5f60*/  @!P0 PRMT R96, R2, 0x7610, R96 ;  /* 0x0000761002608816 */ /* 0x000fe20000000060 */
[----:B-1----:R-:W2:Y:S06]  /*5f70*/  @!P0 LDC R49, c[0x0][0x880] ;  /* 0x00022000ff318b82 */ /* 0x002eac0000000800 */
.L_x_109:
[----:B------:R-:W-:Y:S05]  /*5f80*/  @!P1 BRA `(.L_x_110) ;  /* 0x0000000000209947 */ /* 0x000fea0003800000 */
[----:B------:R-:W-:Y:S04]  /*5f90*/  ISETP.NE.U32.AND P0, PT, R84, RZ, PT ;  /* 0x000000ff5400720c */ /* 0x000fe80003f05070 */
[----:B------:R-:W-:Y:S11]  /*5fa0*/  ISETP.NE.AND.EX P0, PT, R85, RZ, PT, P0 ;  /* 0x000000ff5500720c */ /* 0x000ff60003f05300 */
[----:B------:R-:W-:Y:S02]  /*5fb0*/  @!UPT UIADD3 URZ, UPT, UPT, URZ, URZ, URZ ;  /* 0x000000fffffff290 */ /* 0x000fe4000fffe0ff */
[----:B------:R-:W1:Y:S01]  /*5fc0*/  @P0 LDC.64 R4, c[0x0][0x8a8] ;  /* 0x00022a00ff040b82 */ /* 0x000e620000000a00 */
[----:B------:R-:W-:Y:S04]  /*5fd0*/  @P0 IMAD R2, R86, UR36, RZ ;  /* 0x0000002456020c24 */ /* 0x000fe8000f8e02ff */
[----:B-1----:R-:W-:Y:S05]  /*5fe0*/  @P0 IMAD.WIDE R4, R2, 0x4, R4 ;  /* 0x0000000402040825 */ /* 0x002fea00078e0204 */
[----:B-----5:R1:W5:Y:S02]  /*5ff0*/  @P0 LDG.E R47, desc[UR44][R4.64] ;  /* 0x0000002c042f0981 */ /* 0x020364000c1e1900 */
[----:B-1----:R-:W3:Y:S02]  /*6000*/  @!P0 LDC R47, c[0x0][0x8a0] ;  /* 0x00022800ff2f8b82 */ /* 0x002ee40000000800 */
.L_x_110:
[----:B------:R-:W-:Y:S01]  /*6010*/  UISETP.NE.AND UP0, UPT, UR51, URZ, UPT ;  /* 0x000000ff3300728c */ /* 0x000fe2000bf05270 */
[----:B------:R-:W-:Y:S08]  /*6020*/  ISETP.NE.AND P5, PT, R113, RZ, PT ;  /* 0x000000ff7100720c */ /* 0x000ff00003fa5270 */
[----:B------:R-:W-:Y:S05]  /*6030*/  BRA.U !UP0, `(.L_x_111) ;  /* 0x0000000108407547 */ /* 0x000fea000b800000 */
[----:B------:R-:W-:Y:S02]  /*6040*/  ISETP.NE.U32.AND P0, PT, R90, RZ, PT ;  /* 0x000000ff5a00720c */ /* 0x000fe40003f05070 */
[----:B------:R-:W-:Y:S02]  /*6050*/  PLOP3.LUT P1, PT, PT, PT, PT, 0x80, 0x8 ;  /* 0x000000000008781c */ /* 0x000fe40003f2f070 */
[----:B------:R-:W-:Y:S11]  /*6060*/  ISETP.NE.AND.EX P0, PT, R91, RZ, PT, P0 ;  /* 0x000000ff5b00720c */ /* 0x000ff60003f05300 */
[----:B------:R-:W-:Y:S02]  /*6070*/  @!UPT UIADD3 URZ, UPT, UPT, URZ, URZ, URZ ;  /* 0x000000fffffff290 */ /* 0x000fe4000fffe0ff */
[----:B------:R-:W-:Y:S01]  /*6080*/  @P0 LOP3.LUT P2, RZ, R96, 0xff, RZ, 0xc0, !PT ;  /* 0x000000ff60ff0812 */ /* 0x000fe2000784c0ff */
[----:B------:R-:W1:Y:S01]  /*6090*/  @P0 LDC.64 R2, c[0x0][0x888] ;  /* 0x00022200ff020b82 */ /* 0x000e620000000a00 */
[C---:B--2--5:R-:W-:Y:S02]  /*60a0*/  @!P0 FSETP.EQ.AND P5, PT, R49.reuse, RZ, PT ;  /* 0x000000ff3100820b */ /* 0x064fe40003fa2000 */
[----:B------:R-:W-:Y:S02]  /*60b0*/  @P0 PLOP3.LUT P1, PT, P2, PT, PT, 0x80, 0x8 ;  /* 0x000000000008081c */ /* 0x000fe4000172f070 */
[----:B------:R-:W-:Y:S02]  /*60c0*/  @P0 FSETP.NEU.AND P2, PT, R49, RZ, PT ;  /* 0x000000ff3100020b */ /* 0x000fe40003f4d000 */
[----:B-1----:R-:W-:Y:S02]  /*60d0*/  @P0 ISETP.NE.U32.AND P3, PT, R2, RZ, PT ;  /* 0x000000ff0200020c */ /* 0x002fe40003f65070 */
[----:B------:R-:W-:Y:S02]  /*60e0*/  @P0 SEL R2, RZ, 0xffffffff, P2 ;  /* 0xffffffffff020807 */ /* 0x000fe40001000000 */
[----:B------:R-:W-:Y:S05]  /*60f0*/  @P0 ISETP.NE.AND.EX P3, PT, R3, RZ, PT, P3 ;  /* 0x000000ff0300020c */ /* 0x000fea0003f65330 */
[----:B------:R-:W-:Y:S04]  /*6100*/  @!P1 SEL R2, RZ, 0xffffffff, P3 ;  /* 0xffffffffff029807 */ /* 0x000fe80001800000 */
[----:B------:R-:W-:Y:S04]  /*6110*/  @P0 LOP3.LUT R2, R2, 0x1, RZ, 0xc0, !PT ;  /* 0x0000000102020812 */ /* 0x000fe800078ec0ff */
[----:B------:R-:W-:Y:S04]  /*6120*/  @P0 ISETP.EQ.U32.AND P5, PT, R2, 0x1, PT ;  /* 0x000000010200080c */ /* 0x000fe80003fa2070 */
[----:B------:R-:W-:Y:S09]  /*6130*/  P2R R113, PR, RZ, 0x20 ;  /* 0x00000020ff717803 */ /* 0x000ff20000000000 */
.L_x_111:
[----:B------:R-:W-:Y:S01]  /*6140*/  @!P5 SHF.L.U32 R2, R71, 0x1f, RZ ;  /* 0x0000001f4702d819 */ /* 0x000fe200000006ff */
[----:B------:R-:W-:Y:S01]  /*6150*/  IMAD.U32 R68, RZ, RZ, UR54 ;  /* 0x00000036ff447e24 */ /* 0x000fe2000f8e00ff */
[----:B------:R-:W-:Y:S01]  /*6160*/  LEA R110, R45, UR46, 0x3 ;  /* 0x0000002e2d6e7c11 */ /* 0x000fe2000f8e18ff */
[----:B------:R-:W-:Y:S01]  /*6170*/  IMAD.SHL.U32 R115, R102, 0x10, RZ ;  /* 0x0000001066737824 */ /* 0x000fe200078e00ff */
[----:B------:R1:W4:Y:S01]  /*6180*/  @!P5 SYNCS.PHASECHK.TRANS64.TRYWAIT P1, [R0+URZ+0xa0], R2 ;  /* 0x0000a0020000d5a7 */ /* 0x00032200080211ff */
[----:B------:R-:W-:Y:S01]  /*6190*/  ISETP.NE.U32.AND P3, PT, RZ, UR38, PT ;  /* 0x00000026ff007c0c */ /* 0x000fe2000bf65070 */
[----:B------:R-:W-:Y:S01]  /*61a0*/  IMAD.SHL.U32 R68, R68, 0x2000, RZ ;  /* 0x0000200044447824 */ /* 0x000fe200078e00ff */
[----:B--2--5:R-:W-:Y:S01]  /*61b0*/  FSETP.NEU.AND P2, PT, R49, RZ, PT ;  /* 0x000000ff3100720b */ /* 0x024fe20003f4d000 */
[----:B------:R-:W-:Y:S01]  /*61c0*/  IMAD.SHL.U32 R114, R101, 0x10, RZ ;  /* 0x0000001065727824 */ /* 0x000fe200078e00ff */
[----:B------:R-:W-:Y:S01]  /*61d0*/  ISETP.NE.AND.EX P3, PT, RZ, UR39, PT, P3 ;  /* 0x00000027ff007c0c */ /* 0x000fe2000bf65330 */
[----:B------:R-:W-:Y:S01]  /*61e0*/  IMAD.IADD R63, R107, 0x1, R68 ;  /* 0x000000016b3f7824 */ /* 0x000fe200078e0244 */
[----:B------:R-:W-:Y:S01]  /*61f0*/  SEL R3, RZ, 0xffffffff, P2 ;  /* 0xffffffffff037807 */ /* 0x000fe20001000000 */
[----:B------:R-:W-:Y:S01]  /*6200*/  BSSY B1, `(.L_x_112) ;  /* 0x0000033000017945 */ /* 0x000fe20003800000 */
[----:B------:R-:W-:Y:S01]  /*6210*/  SEL R4, RZ, 0xffffffff, P3 ;  /* 0xffffffffff047807 */ /* 0x000fe20001800000 */
[----:B------:R-:W-:Y:S01]  /*6220*/  IMAD.IADD R62, R63, 0x1, R115 ;  /* 0x000000013f3e7824 */ /* 0x000fe200078e0273 */
[----:B------:R-:W-:Y:S01]  /*6230*/  LOP3.LUT P3, R111, R96, 0xff, RZ, 0xc0, !PT ;  /* 0x000000ff606f7812 */ /* 0x000fe2000786c0ff */
[----:B------:R-:W-:Y:S01]  /*6240*/  IMAD.MOV.U32 R70, RZ, RZ, 0x1 ;  /* 0x00000001ff467424 */ /* 0x000fe200078e00ff */
[----:B------:R-:W-:Y:S01]  /*6250*/  CS2R R82, SRZ ;  /* 0x0000000000527805 */ /* 0x000fe2000001ff00 */
[----:B------:R-:W-:Y:S01]  /*6260*/  IMAD R48, R45, 0x40, R46 ;  /* 0x000000402d307824 */ /* 0x000fe200078e022e */
[----:B------:R-:W-:Y:S01]  /*6270*/  @P4 SEL R3, R4, R3, !P3 ;  /* 0x0000000304034207 */ /* 0x000fe20005800000 */
[----:B------:R-:W-:Y:S01]  /*6280*/  IMAD.U32 R69, RZ, RZ, UR54 ;  /* 0x00000036ff457e24 */ /* 0x000fe2000f8e00ff */
[----:B------:R-:W-:Y:S02]  /*6290*/  CS2R R80, SRZ ;  /* 0x0000000000507805 */ /* 0x000fe4000001ff00 */
[----:B------:R-:W-:Y:S02]  /*62a0*/  CS2R R74, SRZ ;  /* 0x00000000004a7805 */ /* 0x000fe4000001ff00 */
[----:B------:R-:W-:Y:S02]  /*62b0*/  LOP3.LUT R3, R3, 0x1, RZ, 0xc0, !PT ;  /* 0x0000000103037812 */ /* 0x000fe400078ec0ff */
[----:B------:R-:W-:Y:S02]  /*62c0*/  CS2R R72, SRZ ;  /* 0x0000000000487805 */ /* 0x000fe4000001ff00 */
[----:B------:R-:W-:Y:S02]  /*62d0*/  CS2R R66, SRZ ;  /* 0x0000000000427805 */ /* 0x000fe4000001ff00 */
[----:B------:R-:W-:Y:S02]  /*62e0*/  CS2R R64, SRZ ;  /* 0x0000000000407805 */ /* 0x000fe4000001ff00 */
[----:B------:R-:W-:Y:S02]  /*62f0*/  ISETP.NE.U32.AND P2, PT, R3, 0x1, PT ;  /* 0x000000010300780c */ /* 0x000fe40003f45070 */
[----:B------:R-:W-:Y:S02]  /*6300*/  CS2R R58, SRZ ;  /* 0x00000000003a7805 */ /* 0x000fe4000001ff00 */
[----:B-1----:R-:W-:Y:S02]  /*6310*/  SHF.L.U32 R2, R105, 0x1f, RZ ;  /* 0x0000001f69027819 */ /* 0x002fe400000006ff */
[----:B------:R-:W-:Y:S02]  /*6320*/  CS2R R56, SRZ ;  /* 0x0000000000387805 */ /* 0x000fe4000001ff00 */
[----:B------:R-:W-:Y:S01]  /*6330*/  P2R R76, PR, RZ, 0x4 ;  /* 0x00000004ff4c7803 */ /* 0x000fe20000000000 */
[----:B------:R-:W-:Y:S01]  /*6340*/  IMAD.IADD R61, R63, 0x1, R114 ;  /* 0x000000013f3d7824 */ /* 0x000fe200078e0272 */
[----:B------:R1:W2:Y:S01]  /*6350*/  SYNCS.PHASECHK.TRANS64.TRYWAIT P0, [R110+URZ+0x100], R2 ;  /* 0x000100026e0075a7 */ /* 0x0002a200080011ff */
[----:B------:R-:W-:Y:S01]  /*6360*/  IMAD.IADD R60, R106, 0x1, R62 ;  /* 0x000000016a3c7824 */ /* 0x000fe200078e023e */
[----:B----4-:R-:W-:Y:S01]  /*6370*/  @!P5 SEL R70, RZ, 0x1, !P1 ;  /* 0x00000001ff46d807 */ /* 0x010fe20004800000 */
[----:B-1----:R-:W-:Y:S06]  /*6380*/  @P5 BRA `(.L_x_113) ;  /* 0x0000000000685947 */ /* 0x002fec0003800000 */
[----:B------:R-:W-:Y:S01]  /*6390*/  ISETP.NE.AND P1, PT, R70, RZ, PT ;  /* 0x000000ff4600720c */ /* 0x000fe20003f25270 */
[----:B------:R-:W-:Y:S01]  /*63a0*/  BSSY B0, `(.L_x_114) ;  /* 0x000000d000007945 */ /* 0x000fe20003800000 */
[----:B------:R-:W-:Y:S02]  /*63b0*/  CS2R R58, SRZ ;  /* 0x00000000003a7805 */ /* 0x000fe4000001ff00 */
[----:B------:R-:W-:Y:S02]  /*63c0*/  CS2R R56, SRZ ;  /* 0x0000000000387805 */ /* 0x000fe4000001ff00 */
[----:B------:R-:W-:Y:S02]  /*63d0*/  CS2R R66, SRZ ;  /* 0x0000000000427805 */ /* 0x000fe4000001ff00 */
[----:B------:R-:W-:Y:S02]  /*63e0*/  CS2R R64, SRZ ;  /* 0x0000000000407805 */ /* 0x000fe4000001ff00 */
[----:B------:R-:W-:Y:S02]  /*63f0*/  CS2R R74, SRZ ;  /* 0x00000000004a7805 */ /* 0x000fe4000001ff00 */
[----:B------:R-:W-:Y:S02]  /*6400*/  CS2R R72, SRZ ;  /* 0x0000000000487805 */ /* 0x000fe4000001ff00 */
[----:B------:R-:W-:Y:S02]  /*6410*/  CS2R R82, SRZ ;  /* 0x0000000000527805 */ /* 0x000fe4000001ff00 */
[----:B------:R-:W-:Y:S01]  /*6420*/  CS2R R80, SRZ ;  /* 0x0000000000507805 */ /* 0x000fe2000001ff00 */
[----:B------:R-:W-:Y:S06]  /*6430*/  @P1 BRA `(.L_x_115) ;  /* 0x00000000000c1947 */ /* 0x000fec0003800000 */
[----:B------:R-:W-:Y:S04]  /*6440*/  SHF.L.U32 R3, R71, 0x1f, RZ ;  /* 0x0000001f47037819 */ /* 0x000fe800000006ff */
[----:B------:R-:W1:Y:S02]  /*6450*/  SYNCS.PHASECHK.TRANS64.TRYWAIT P1, [R0+URZ+0xa0], R3 ;  /* 0x0000a003000075a7 */ /* 0x000e6400080211ff */
[----:B-1----:R-:W-:Y:S05]  /*6460*/  @!P1 BRA `(.L_x_116) ;  /* 0x0000002800249947 */ /* 0x002fea0003800000 */
.L_x_115:
[----:B------:R-:W-:Y:S05]  /*6470*/  BSYNC B0 ;  /* 0x0000000000007941 */ /* 0x000fea0003800000 */
.L_x_114:
[----:B------:R-:W-:Y:S01]  /*6480*/  ISETP.NE.AND P1, PT, R76, RZ, PT ;  /* 0x000000ff4c00720c */ /* 0x000fe20003f25270 */
[----:B------:R-:W-:Y:S04]  /*6490*/  UIADD3 UR5, UPT, UPT, UR54, 0x1, URZ ;  /* 0x0000000136057890 */ /* 0x000fe8000fffe0ff */
[----:B------:R-:W-:Y:S04]  /*64a0*/  UISETP.NE.AND UP0, UPT, UR5, 0x3, UPT ;  /* 0x000000030500788c */ /* 0x000fe8000bf05270 */
[----:B------:R-:W-:Y:S02]  /*64b0*/  USEL UR4, URZ, 0x1, UP0 ;  /* 0x00000001ff047887 */ /* 0x000fe40008000000 */
[----:B------:R-:W-:Y:S02]  /*64c0*/  USEL UR5, UR5, URZ, UP0 ;  /* 0x000000ff05057287 */ /* 0x000fe40008000000 */
[----:B------:R4:W1:Y:S02]  /*64d0*/  @P1 LDS.128 R56, [R63] ;  /* 0x000000003f381984 */ /* 0x0008640000000c00 */
[----:B------:R-:W-:Y:S02]  /*64e0*/  LOP3.LUT R71, R71, UR4, RZ, 0x3c, !PT ;  /* 0x0000000447477c12 */ /* 0x000fe4000f8e3cff */
[----:B------:R4:W1:Y:S01]  /*64f0*/  @P1 LDS.128 R64, [R62+0x10] ;  /* 0x000010003e401984 */ /* 0x0008620000000c00 */
[----:B------:R-:W-:Y:S03]  /*6500*/  IMAD.U32 R69, RZ, RZ, UR5 ;  /* 0x00000005ff457e24 */ /* 0x000fe6000f8e00ff */
[----:B------:R4:W1:Y:S04]  /*6510*/  @P1 LDS.128 R72, [R61+0x20] ;  /* 0x000020003d481984 */ /* 0x0008680000000c00 */
[----:B------:R4:W1:Y:S02]  /*6520*/  @P1 LDS.128 R80, [R60+0x10] ;  /* 0x000010003c501984 */ /* 0x0008640000000c00 */
.L_x_113:
[----:B------:R-:W-:Y:S05]  /*6530*/  BSYNC B1 ;  /* 0x0000000000017941 */ /* 0x000fea0003800000 */
.L_x_112:
[----:B-1----:R-:W-:Y:S04]  /*6540*/  SHF.R.U32.HI R0, RZ, 0x15, R48 ;  /* 0x00000015ff007819 */ /* 0x002fe80000011630 */
[----:B------:R-:W-:Y:S01]  /*6550*/  LOP3.LUT P1, RZ, R0, 0x3, R100, 0x48, !PT ;  /* 0x0000000300ff7812 */ /* 0x000fe20007824864 */
[----:B------:R-:W-:Y:S01]  /*6560*/  @!UPT UIADD3 URZ, UPT, UPT, URZ, URZ, URZ ;  /* 0x000000fffffff290 */ /* 0x000fe2000fffe0ff */
[----:B--2---:R-:W-:Y:S11]  /*6570*/  @P0 BRA `(.L_x_117) ;  /* 0x0000000000080947 */ /* 0x004ff60003800000 */
[----:B------:R-:W1:Y:S02]  /*6580*/  SYNCS.PHASECHK.TRANS64.TRYWAIT P0, [R110+URZ+0x100], R2 ;  /* 0x000100026e0075a7 */ /* 0x000e6400080011ff */
[----:B-1----:R-:W-:Y:S05]  /*6590*/  @!P0 BRA `(.L_x_118) ;  /* 0x0000002400ec8947 */ /* 0x002fea0003800000 */
.L_x_117:
[----:B------:R-:W-:Y:S05]  /*65a0*/  @!P1 BRA `(.L_x_119) ;  /* 0x0000000000409947 */ /* 0x000fea0003800000 */
[----:B------:R-:W2:Y:S01]  /*65b0*/  LDCU.64 UR8, c[0x4][0x70] ;  /* 0x01000e00ff0877ac */ /* 0x000ea20008000a00 */
[----:B------:R-:W-:Y:S01]  /*65c0*/  MOV R3, 0x0 ;  /* 0x0000000000037802 */ /* 0x000fe20000000f00 */
[----:B------:R-:W-:Y:S02]  /*65d0*/  HFMA2 R12, -RZ, RZ, 0, 5.9604644775390625e-08 ;  /* 0x00000001ff0c7431 */ /* 0x000fe400000001ff */
[----:B------:R-:W-:Y:S02]  /*65e0*/  IMAD.MOV.U32 R8, RZ, RZ, 0x192 ;  /* 0x00000192ff087424 */ /* 0x000fe400078e00ff */
[----:B------:R-:W-:Y:S01]  /*65f0*/  IMAD.MOV.U32 R13, RZ, RZ, RZ ;  /* 0x000000ffff0d7224 */ /* 0x000fe200078e00ff */
[----:B------:R-:W5:Y:S01]  /*6600*/  LDCU.64 UR6, c[0x4][0x78] ;  /* 0x01000f00ff0677ac */ /* 0x000f620008000a00 */
[----:B-1----:R-:W1:Y:S01]  /*6610*/  LDC.64 R2, c[0x4][R3] ;  /* 0x0100000003027b82 */ /* 0x002e620000000a00 */
[----:B------:R-:W3:Y:S01]  /*6620*/  LDCU.64 UR4, c[0x4][0x10] ;  /* 0x01000200ff0477ac */ /* 0x000ee20008000a00 */
[----:B--2---:R-:W-:Y:S01]  /*6630*/  MOV R5, UR9 ;  /* 0x0000000900057c02 */ /* 0x004fe20008000f00 */
[----:B------:R-:W-:Y:S01]  /*6640*/  IMAD.U32 R4, RZ, RZ, UR8 ;  /* 0x00000008ff047e24 */ /* 0x000fe2000f8e00ff */
[----:B-----5:R-:W-:Y:S01]  /*6650*/  MOV R7, UR7 ;  /* 0x0000000700077c02 */ /* 0x020fe20008000f00 */
[----:B------:R-:W-:Y:S01]  /*6660*/  IMAD.U32 R6, RZ, RZ, UR6 ;  /* 0x00000006ff067e24 */ /* 0x000fe2000f8e00ff */
[----:B---3--:R-:W-:Y:S01]  /*6670*/  MOV R11, UR5 ;  /* 0x00000005000b7c02 */ /* 0x008fe20008000f00 */
[----:B------:R-:W-:Y:S02]  /*6680*/  IMAD.U32 R10, RZ, RZ, UR4 ;  /* 0x00000004ff0a7e24 */ /* 0x000fe4000f8e00ff */
[----:B------:R-:W-:Y:S07]  /*6690*/  LEPC R20, `(.L_x_119) ;  /* 0x000000001014794e */ /* 0x000fee0000000000 */
[----:B-1--4-:R-:W-:Y:S05]  /*66a0*/  CALL.ABS.NOINC R2 ;  /* 0x0000000002007343 */ /* 0x012fea0003c00000 */
.L_x_119:
[----:B------:R-:W-:Y:S01]  /*66b0*/  SHF.L.U32 R50, R56, 0x10, RZ ;  /* 0x0000001038327819 */ /* 0x000fe200000006ff */
[----:B------:R-:W-:Y:S05]  /*66c0*/  WARPSYNC.ALL ;  /* 0x0000000000007948 */ /* 0x000fea0003800000 */
[----:B------:R-:W-:Y:S01]  /*66d0*/  R2UR UR4, R48 ;  /* 0x00000000300472ca */ /* 0x000fe200000e0000 */
[----:B------:R-:W-:Y:S01]  /*66e0*/  BSSY.RECONVERGENT B0, `(.L_x_120) ;  /* 0x0000085000007945 */ /* 0x000fe20003800200 */
[----:B------:R-:W-:Y:S02]  /*66f0*/  LOP3.LUT R51, R56, 0xffff0000, RZ, 0xc0, !PT ;  /* 0xffff000038337812 */ /* 0x000fe400078ec0ff */
[----:B------:R-:W-:Y:S02]  /*6700*/  SHF.L.U32 R52, R57, 0x10, RZ ;  /* 0x0000001039347819 */ /* 0x000fe400000006ff */
[----:B------:R-:W-:Y:S07]  /*6710*/  ISETP.NE.AND P0, PT, R108, RZ, PT ;  /* 0x000000ff6c00720c */ /* 0x000fee0003f05270 */
[----:B------:R-:W3:Y:S02]  /*6720*/  LDTM.x32 R4, tmem[UR4] ;  /* 0x00000004000479ee */ /* 0x000ee400082c0000 */
[C---:B---3--:R-:W-:Y:S01]  /*6730*/  FMUL R0, R47.reuse, R4 ;  /* 0x000000042f007220 */ /* 0x048fe20000400000 */
[C---:B-1----:R-:W-:Y:S01]  /*6740*/  FMUL R2, R47.reuse, R5 ;  /* 0x000000052f027220 */ /* 0x042fe20000400000 */
[C---:B------:R-:W-:Y:S01]  /*6750*/  FMUL R4, R47.reuse, R8 ;  /* 0x000000082f047220 */ /* 0x040fe20000400000 */
[C---:B------:R-:W-:Y:S01]  /*6760*/  FMUL R3, R47.reuse, R6 ;  /* 0x000000062f037220 */ /* 0x040fe20000400000 */
[C---:B------:R-:W-:Y:S01]  /*6770*/  FMUL R5, R47.reuse, R9 ;  /* 0x000000092f057220 */ /* 0x040fe20000400000 */
[C---:B------:R-:W-:Y:S01]  /*6780*/  FMUL R8, R47.reuse, R12 ;  /* 0x0000000c2f087220 */ /* 0x040fe20000400000 */
[C---:B------:R-:W-:Y:S01]  /*6790*/  FMUL R6, R47.reuse, R10 ;  /* 0x0000000a2f067220 */ /* 0x040fe20000400000 */
[C---:B------:R-:W-:Y:S01]  /*67a0*/  FMUL R9, R47.reuse, R13 ;  /* 0x0000000d2f097220 */ /* 0x040fe20000400000 */
[----:B------:R-:W-:Y:S01]  /*67b0*/  FMUL R12, R47, R16 ;  /* 0x000000102f0c7220 */ /* 0x000fe20000400000 */
[----:B------:R-:W-:Y:S01]  /*67c0*/  FFMA R0, R49, R50, R0 ;  /* 0x0000003231007223 */ /* 0x000fe20000000000 */
[C---:B------:R-:W-:Y:S01]  /*67d0*/  FMUL R10, R47.reuse, R14 ;  /* 0x0000000e2f0a7220 */ /* 0x040fe20000400000 */
[C---:B------:R-:W-:Y:S01]  /*67e0*/  FMUL R13, R47.reuse, R17 ;  /* 0x000000112f0d7220 */ /* 0x040fe20000400000 */
[----:B------:R-:W-:Y:S01]  /*67f0*/  FMUL R16, R47, R20 ;  /* 0x000000142f107220 */ /* 0x000fe20000400000 */
[----:B------:R-:W-:Y:S01]  /*6800*/  FFMA R2, R49, R51, R2 ;  /* 0x0000003331027223 */ /* 0x000fe20000000002 */
[C---:B------:R-:W-:Y:S01]  /*6810*/  FMUL R14, R47.reuse, R18 ;  /* 0x000000122f0e7220 */ /* 0x040fe20000400000 */
[C---:B------:R-:W-:Y:S01]  /*6820*/  FMUL R17, R47.reuse, R21 ;  /* 0x000000152f117220 */ /* 0x040fe20000400000 */
[C---:B------:R-:W-:Y:S01]  /*6830*/  FMUL R20, R47.reuse, R24 ;  /* 0x000000182f147220 */ /* 0x040fe20000400000 */
[C---:B------:R-:W-:Y:S01]  /*6840*/  FMUL R18, R47.reuse, R22 ;  /* 0x000000162f127220 */ /* 0x040fe20000400000 */
[C---:B------:R-:W-:Y:S01]  /*6850*/  FMUL R21, R47.reuse, R25 ;  /* 0x000000192f157220 */ /* 0x040fe20000400000 */
[C---:B------:R-:W-:Y:S01]  /*6860*/  FMUL R24, R47.reuse, R28 ;  /* 0x0000001c2f187220 */ /* 0x040fe20000400000 */
[C---:B------:R-:W-:Y:S01]  /*6870*/  FMUL R22, R47.reuse, R26 ;  /* 0x0000001a2f167220 */ /* 0x040fe20000400000 */
[C---:B------:R-:W-:Y:S01]  /*6880*/  FMUL R25, R47.reuse, R29 ;  /* 0x0000001d2f197220 */ /* 0x040fe20000400000 */
[----:B------:R-:W-:Y:S01]  /*6890*/  FMUL R28, R47, R32 ;  /* 0x000000202f1c7220 */ /* 0x000fe20000400000 */
[----:B------:R-:W-:Y:S01]  /*68a0*/  LOP3.LUT R32, R57, 0xffff0000, RZ, 0xc0, !PT ;  /* 0xffff000039207812 */ /* 0x000fe200078ec0ff */
[C---:B------:R-:W-:Y:S01]  /*68b0*/  FMUL R26, R47.reuse, R30 ;  /* 0x0000001e2f1a7220 */ /* 0x040fe20000400000 */
[----:B------:R-:W-:Y:S01]  /*68c0*/  FMUL R29, R47, R33 ;  /* 0x000000212f1d7220 */ /* 0x000fe20000400000 */
[----:B------:R-:W-:Y:S01]  /*68d0*/  SHF.L.U32 R33, R58, 0x10, RZ ;  /* 0x000000103a217819 */ /* 0x000fe200000006ff */
[----:B------:R-:W-:Y:S01]  /*68e0*/  FFMA R3, R49, R52, R3 ;  /* 0x0000003431037223 */ /* 0x000fe20000000003 */
[----:B------:R-:W-:Y:S01]  /*68f0*/  F2FP.RELU.BF16.F32.PACK_AB R52, R2, R0 ;  /* 0x000000000234723e */ /* 0x000fe200000018ff */
[----:B------:R-:W-:Y:S01]  /*6900*/  FMUL R7, R47, R7 ;  /* 0x000000072f077220 */ /* 0x000fe20000400000 */
[----:B------:R-:W-:Y:S01]  /*6910*/  SHF.L.U32 R0, R59, 0x10, RZ ;  /* 0x000000103b007819 */ /* 0x000fe200000006ff */
[----:B------:R-:W-:Y:S01]  /*6920*/  FMUL R30, R47, R34 ;  /* 0x000000222f1e7220 */ /* 0x000fe20000400000 */
[----:B------:R-:W-:Y:S01]  /*6930*/  LOP3.LUT R34, R58, 0xffff0000, RZ, 0xc0, !PT ;  /* 0xffff00003a227812 */ /* 0x000fe200078ec0ff */
[----:B------:R-:W-:Y:S01]  /*6940*/  FFMA R7, R49, R32, R7 ;  /* 0x0000002031077223 */ /* 0x000fe20000000007 */
[----:B------:R-:W-:Y:S01]  /*6950*/  LOP3.LUT R2, R59, 0xffff0000, RZ, 0xc0, !PT ;  /* 0xffff00003b027812 */ /* 0x000fe200078ec0ff */
[----:B------:R-:W-:Y:S01]  /*6960*/  FFMA R4, R49, R33, R4 ;  /* 0x0000002131047223 */ /* 0x000fe20000000004 */
[----:B------:R-:W-:Y:S01]  /*6970*/  FMUL R11, R47, R11 ;  /* 0x0000000b2f0b7220 */ /* 0x000fe20000400000 */
[----:B------:R-:W-:Y:S01]  /*6980*/  FFMA R5, R49, R34, R5 ;  /* 0x0000002231057223 */ /* 0x000fe20000000005 */
[----:B------:R-:W-:Y:S01]  /*6990*/  F2FP.RELU.BF16.F32.PACK_AB R53, R7, R3 ;  /* 0x000000030735723e */ /* 0x000fe200000018ff */
[C---:B------:R-:W-:Y:S01]  /*69a0*/  FFMA R6, R49.reuse, R0, R6 ;  /* 0x0000000031067223 */ /* 0x040fe20000000006 */
[C---:B------:R-:W-:Y:S01]  /*69b0*/  SHF.L.U32 R0, R64.reuse, 0x10, RZ ;  /* 0x0000001040007819 */ /* 0x040fe200000006ff */
[----:B------:R-:W-:Y:S01]  /*69c0*/  FFMA R11, R49, R2, R11 ;  /* 0x00000002310b7223 */ /* 0x000fe2000000000b */
[----:B------:R-:W-:Y:S01]  /*69d0*/  LOP3.LUT R2, R64, 0xffff0000, RZ, 0xc0, !PT ;  /* 0xffff000040027812 */ /* 0x000fe200078ec0ff */
[----:B------:R-:W-:Y:S01]  /*69e0*/  FMUL R15, R47, R15 ;  /* 0x0000000f2f0f7220 */ /* 0x000fe20000400000 */
[----:B------:R-:W-:Y:S01]  /*69f0*/  SHF.L.U32 R3, R65, 0x10, RZ ;  /* 0x0000001041037819 */ /* 0x000fe200000006ff */
[----:B------:R-:W-:Y:S01]  /*6a00*/  FFMA R8, R49, R0, R8 ;  /* 0x0000000031087223 */ /* 0x000fe20000000008 */
[----:B------:R-:W-:Y:S01]  /*6a10*/  LOP3.LUT R0, R65, 0xffff0000, RZ, 0xc0, !PT ;  /* 0xffff000041007812 */ /* 0x000fe200078ec0ff */
[C---:B------:R-:W-:Y:S01]  /*6a20*/  FFMA R9, R49.reuse, R2, R9 ;  /* 0x0000000231097223 */ /* 0x040fe20000000009 */
[C---:B------:R-:W-:Y:S01]  /*6a30*/  SHF.L.U32 R2, R66.reuse, 0x10, RZ ;  /* 0x0000001042027819 */ /* 0x040fe200000006ff */
[----:B------:R-:W-:Y:S01]  /*6a40*/  FFMA R10, R49, R3, R10 ;  /* 0x00000003310a7223 */ /* 0x000fe2000000000a */
[----:B------:R-:W-:Y:S01]  /*6a50*/  SHF.L.U32 R3, R67, 0x10, RZ ;  /* 0x0000001043037819 */ /* 0x000fe200000006ff */
[C---:B------:R-:W-:Y:S01]  /*6a60*/  FFMA R15, R49.reuse, R0, R15 ;  /* 0x00000000310f7223 */ /* 0x040fe2000000000f */
[----:B------:R-:W-:Y:S01]  /*6a70*/  LOP3.LUT R0, R66, 0xffff0000, RZ, 0xc0, !PT ;  /* 0xffff000042007812 */ /* 0x000fe200078ec0ff */
[----:B------:R-:W-:Y:S01]  /*6a80*/  FFMA R12, R49, R2, R12 ;  /* 0x00000002310c7223 */ /* 0x000fe2000000000c */
[C---:B------:R-:W-:Y:S01]  /*6a90*/  SHF.L.U32 R2, R72.reuse, 0x10, RZ ;  /* 0x0000001048027819 */ /* 0x040fe200000006ff */
[----:B------:R-:W-:Y:S01]  /*6aa0*/  FMUL R19, R47, R19 ;  /* 0x000000132f137220 */ /* 0x000fe20000400000 */
[----:B------:R-:W-:Y:S01]  /*6ab0*/  F2FP.RELU.BF16.F32.PACK_AB R54, R5, R4 ;  /* 0x000000040536723e */ /* 0x000fe200000018ff */
[----:B------:R-:W-:Y:S01]  /*6ac0*/  FFMA R13, R49, R0, R13 ;  /* 0x00000000310d7223 */ /* 0x000fe2000000000d */
[----:B------:R-:W-:Y:S01]  /*6ad0*/  LOP3.LUT R0, R67, 0xffff0000, RZ, 0xc0, !PT ;  /* 0xffff000043007812 */ /* 0x000fe200078ec0ff */
[----:B------:R-:W-:Y:S01]  /*6ae0*/  FFMA R14, R49, R3, R14 ;  /* 0x00000003310e7223 */ /* 0x000fe2000000000e */
[----:B------:R-:W-:Y:S01]  /*6af0*/  LOP3.LUT R3, R72, 0xffff0000, RZ, 0xc0, !PT ;  /* 0xffff000048037812 */ /* 0x000fe200078ec0ff */
[----:B------:R-:W-:Y:S01]  /*6b00*/  FMUL R23, R47, R23 ;  /* 0x000000172f177220 */ /* 0x000fe20000400000 */
[----:B------:R-:W-:Y:S01]  /*6b10*/  F2FP.RELU.BF16.F32.PACK_AB R55, R11, R6 ;  /* 0x000000060b37723e */ /* 0x000fe200000018ff */
[----:B------:R-:W-:Y:S01]  /*6b20*/  FFMA R19, R49, R0, R19 ;  /* 0x0000000031137223 */ /* 0x000fe20000000013 */
[----:B------:R-:W-:Y:S01]  /*6b30*/  SHF.L.U32 R0, R73, 0x10, RZ ;  /* 0x0000001049007819 */ /* 0x000fe200000006ff */
[----:B------:R-:W-:Y:S01]  /*6b40*/  FFMA R16, R49, R2, R16 ;  /* 0x0000000231107223 */ /* 0x000fe20000000010 */
[----:B------:R-:W-:Y:S01]  /*6b50*/  LOP3.LUT R2, R73, 0xffff0000, RZ, 0xc0, !PT ;  /* 0xffff000049027812 */ /* 0x000fe200078ec0ff */
[----:B------:R-:W-:Y:S01]  /*6b60*/  FFMA R17, R49, R3, R17 ;  /* 0x0000000331117223 */ /* 0x000fe20000000011 */
[----:B------:R-:W-:Y:S01]  /*6b70*/  SHF.L.U32 R3, R75, 0x10, RZ ;  /* 0x000000104b037819 */ /* 0x000fe200000006ff */
[----:B------:R-:W-:Y:S01]  /*6b80*/  FFMA R18, R49, R0, R18 ;  /* 0x0000000031127223 */ /* 0x000fe20000000012 */
[C---:B------:R-:W-:Y:S01]  /*6b90*/  SHF.L.U32 R0, R74.reuse, 0x10, RZ ;  /* 0x000000104a007819 */ /* 0x040fe200000006ff */
[----:B------:R1:W-:Y:S01]  /*6ba0*/  STS.128 [R63], R52 ;  /* 0x000000343f007388 */ /* 0x0003e20000000c00 */
[----:B------:R-:W-:Y:S01]  /*6bb0*/  F2FP.RELU.BF16.F32.PACK_AB R8, R9, R8 ;  /* 0x000000080908723e */ /* 0x000fe200000018ff */
[C---:B------:R-:W-:Y:S01]  /*6bc0*/  FFMA R23, R49.reuse, R2, R23 ;  /* 0x0000000231177223 */ /* 0x040fe20000000017 */
[----:B------:R-:W-:Y:S01]  /*6bd0*/  LOP3.LUT R2, R74, 0xffff0000, RZ, 0xc0, !PT ;  /* 0xffff00004a027812 */ /* 0x000fe200078ec0ff */
[----:B------:R-:W-:Y:S01]  /*6be0*/  FFMA R20, R49, R0, R20 ;  /* 0x0000000031147223 */ /* 0x000fe20000000014 */
[----:B------:R-:W-:Y:S01]  /*6bf0*/  LOP3.LUT R0, R75, 0xffff0000, RZ, 0xc0, !PT ;  /* 0xffff00004b007812 */ /* 0x000fe200078ec0ff */
[----:B------:R-:W-:Y:S01]  /*6c00*/  FMUL R27, R47, R27 ;  /* 0x0000001b2f1b7220 */ /* 0x000fe20000400000 */
[----:B------:R-:W-:Y:S01]  /*6c10*/  F2FP.RELU.BF16.F32.PACK_AB R9, R15, R10 ;  /* 0x0000000a0f09723e */ /* 0x000fe200000018ff */
[C---:B------:R-:W-:Y:S01]  /*6c20*/  FFMA R21, R49.reuse, R2, R21 ;  /* 0x0000000231157223 */ /* 0x040fe20000000015 */
[C---:B------:R-:W-:Y:S01]  /*6c30*/  FFMA R22, R49.reuse, R3, R22 ;  /* 0x0000000331167223 */ /* 0x040fe20000000016 */
[----:B------:R-:W-:Y:S01]  /*6c40*/  FFMA R27, R49, R0, R27 ;  /* 0x00000000311b7223 */ /* 0x000fe2000000001b */
[C---:B------:R-:W-:Y:S01]  /*6c50*/  SHF.L.U32 R2, R80.reuse, 0x10, RZ ;  /* 0x0000001050027819 */ /* 0x040fe200000006ff */
[C---:B------:R-:W-:Y:S01]  /*6c60*/  FMUL R31, R47.reuse, R31 ;  /* 0x0000001f2f1f7220 */ /* 0x040fe20000400000 */
[----:B------:R-:W-:Y:S01]  /*6c70*/  LOP3.LUT R0, R80, 0xffff0000, RZ, 0xc0, !PT ;  /* 0xffff000050007812 */ /* 0x000fe200078ec0ff */
[----:B------:R-:W-:Y:S01]  /*6c80*/  FMUL R35, R47, R35 ;  /* 0x000000232f237220 */ /* 0x000fe20000400000 */
[----:B------:R-:W-:Y:S01]  /*6c90*/  SHF.L.U32 R3, R81, 0x10, RZ ;  /* 0x0000001051037819 */ /* 0x000fe200000006ff */
[----:B------:R-:W-:Y:S01]  /*6ca0*/  FFMA R24, R49, R2, R24 ;  /* 0x0000000231187223 */ /* 0x000fe20000000018 */
[----:B------:R-:W-:Y:S01]  /*6cb0*/  F2FP.RELU.BF16.F32.PACK_AB R10, R13, R12 ;  /* 0x0000000c0d0a723e */ /* 0x000fe200000018ff */
[----:B------:R-:W-:Y:S01]  /*6cc0*/  FFMA R25, R49, R0, R25 ;  /* 0x0000000031197223 */ /* 0x000fe20000000019 */
[----:B------:R-:W-:Y:S01]  /*6cd0*/  F2FP.RELU.BF16.F32.PACK_AB R11, R19, R14 ;  /* 0x0000000e130b723e */ /* 0x000fe200000018ff */
[----:B------:R-:W-:Y:S01]  /*6ce0*/  FFMA R26, R49, R3, R26 ;  /* 0x00000003311a7223 */ /* 0x000fe2000000001a */
[----:B------:R-:W-:Y:S02]  /*6cf0*/  LOP3.LUT R0, R81, 0xffff0000, RZ, 0xc0, !PT ;  /* 0xffff000051007812 */ /* 0x000fe400078ec0ff */
[C---:B------:R-:W-:Y:S01]  /*6d00*/  SHF.L.U32 R2, R82.reuse, 0x10, RZ ;  /* 0x0000001052027819 */ /* 0x040fe200000006ff */
[----:B------:R1:W-:Y:S01]  /*6d10*/  STS.128 [R62+0x10], R8 ;  /* 0x000010083e007388 */ /* 0x0003e20000000c00 */
[----:B------:R-:W-:Y:S01]  /*6d20*/  LOP3.LUT R3, R82, 0xffff0000, RZ, 0xc0, !PT ;  /* 0xffff000052037812 */ /* 0x000fe200078ec0ff */
[----:B------:R-:W-:Y:S01]  /*6d30*/  FFMA R31, R49, R0, R31 ;  /* 0x00000000311f7223 */ /* 0x000fe2000000001f */
[----:B------:R-:W-:Y:S01]  /*6d40*/  SHF.L.U32 R4, R83, 0x10, RZ ;  /* 0x0000001053047819 */ /* 0x000fe200000006ff */
[----:B------:R-:W-:Y:S01]  /*6d50*/  FFMA R28, R49, R2, R28 ;  /* 0x00000002311c7223 */ /* 0x000fe2000000001c */
[----:B------:R-:W-:Y:S01]  /*6d60*/  F2FP.RELU.BF16.F32.PACK_AB R16, R17, R16 ;  /* 0x000000101110723e */ /* 0x000fe200000018ff */
[----:B------:R-:W-:Y:S01]  /*6d70*/  FFMA R29, R49, R3, R29 ;  /* 0x00000003311d7223 */ /* 0x000fe2000000001d */
[----:B------:R-:W-:Y:S01]  /*6d80*/  LOP3.LUT R5, R83, 0xffff0000, RZ, 0xc0, !PT ;  /* 0xffff000053057812 */ /* 0x000fe200078ec0ff */
[----:B------:R-:W-:Y:S01]  /*6d90*/  FFMA R30, R49, R4, R30 ;  /* 0x00000004311e7223 */ /* 0x000fe2000000001e */
[----:B------:R-:W-:Y:S02]  /*6da0*/  F2FP.RELU.BF16.F32.PACK_AB R17, R23, R18 ;  /* 0x000000121711723e */ /* 0x000fe400000018ff */
[----:B------:R-:W-:Y:S01]  /*6db0*/  F2FP.RELU.BF16.F32.PACK_AB R18, R21, R20 ;  /* 0x000000141512723e */ /* 0x000fe200000018ff */
[----:B------:R-:W-:Y:S01]  /*6dc0*/  FFMA R35, R49, R5, R35 ;  /* 0x0000000531237223 */ /* 0x000fe20000000023 */
[----:B------:R-:W-:Y:S02]  /*6dd0*/  F2FP.RELU.BF16.F32.PACK_AB R19, R27, R22 ;  /* 0x000000161b13723e */ /* 0x000fe400000018ff */
[----:B------:R-:W-:Y:S02]  /*6de0*/  F2FP.RELU.BF16.F32.PACK_AB R24, R25, R24 ;  /* 0x000000181918723e */ /* 0x000fe400000018ff */
[----:B------:R-:W-:Y:S01]  /*6df0*/  F2FP.RELU.BF16.F32.PACK_AB R25, R31, R26 ;  /* 0x0000001a1f19723e */ /* 0x000fe200000018ff */
[----:B------:R1:W-:Y:S01]  /*6e00*/  STS.128 [R61+0x20], R16 ;  /* 0x000020103d007388 */ /* 0x0003e20000000c00 */
[----:B------:R-:W-:Y:S02]  /*6e10*/  F2FP.RELU.BF16.F32.PACK_AB R26, R29, R28 ;  /* 0x0000001c1d1a723e */ /* 0x000fe400000018ff */
[----:B------:R-:W-:Y:S05]  /*6e20*/  F2FP.RELU.BF16.F32.PACK_AB R27, R35, R30 ;  /* 0x0000001e231b723e */ /* 0x000fea00000018ff */
[----:B------:R1:W-:Y:S01]  /*6e30*/  STS.128 [R60+0x10], R24 ;  /* 0x000010183c007388 */ /* 0x0003e20000000c00 */
[----:B------:R-:W-:Y:S01]  /*6e40*/  @!PT LDS RZ, [RZ] ;  /* 0x00000000fffff984 */ /* 0x000fe20000000800 */
[----:B------:R-:W-:Y:S01]  /*6e50*/  @!PT LDS RZ, [RZ] ;  /* 0x00000000fffff984 */ /* 0x000fe20000000800 */
[----:B------:R-:W-:Y:S01]  /*6e60*/  @!PT LDS RZ, [RZ] ;  /* 0x00000000fffff984 */ /* 0x000fe20000000800 */
[----:B------:R-:W-:Y:S01]  /*6e70*/  @!PT LDS RZ, [RZ] ;  /* 0x00000000fffff984 */ /* 0x000fe20000000800 */
[----:B------:R2:W-:Y:S07]  /*6e80*/  MEMBAR.ALL.CTA ;  /* 0x0000000000007992 */ /* 0x0005ee0000008000 */
[----:B--2---:R-:W2:Y:S02]  /*6e90*/  FENCE.VIEW.ASYNC.S ;  /* 0x00000000000073c6 */ /* 0x004ea40000000000 */
[----:B--2---:R-:W-:Y:S06]  /*6ea0*/  BAR.SYNC.DEFER_BLOCKING 0x1, 0x80 ;  /* 0x0042000000007b1d */ /* 0x004fec0000010000 */
[----:B------:R-:W-:Y:S05]  /*6eb0*/  @P0 BRA `(.L_x_121) ;  /* 0x00000000001c0947 */ /* 0x000fea0003800000 */
[----:B------:R-:W-:Y:S01]  /*6ec0*/  R2UR UR4, R68 ;  /* 0x00000000440472ca */ /* 0x000fe200000e0000 */
[----:B------:R-:W-:Y:S01]  /*6ed0*/  UIADD3 UR6, UP0, UPT, UR52, 0x680, URZ ;  /* 0x0000068034067890 */ /* 0x000fe2000ff1e0ff */
[----:B------:R-:W-:Y:S03]  /*6ee0*/  UMOV UR43, UR36 ;  /* 0x00000024002b7c82 */ /* 0x000fe60008000000 */
[----:B------:R-:W-:Y:S08]  /*6ef0*/  UIADD3.X UR7, UPT, UPT, URZ, UR53, URZ, UP0, !UPT ;  /* 0x00000035ff077290 */ /* 0x000ff000087fe4ff */
[----:B------:R-:W-:Y:S09]  /*6f00*/  UIADD3 UR40, UPT, UPT, UR46, 0x200, UR4 ;  /* 0x000002002e287890 */ /* 0x000ff2000fffe004 */
[----:B------:R2:W-:Y:S02]  /*6f10*/  UTMASTG.3D [UR40], [UR6] ;  /* 0x00000028060073b5 */ /* 0x0005e40008010000 */
[----:B--2---:R0:W-:Y:S02]  /*6f20*/  UTMACMDFLUSH ;  /* 0x00000000000079b7 */ /* 0x0041e40000000000 */
.L_x_121:
[----:B------:R-:W-:Y:S05]  /*6f30*/  BSYNC.RECONVERGENT B0 ;  /* 0x0000000000007941 */ /* 0x000fea0003800200 */
.L_x_120:
[----:B------:R-:W-:Y:S01]  /*6f40*/  UIADD3 UR40, UPT, UPT, UR54, 0x1, URZ ;  /* 0x0000000136287890 */ /* 0x000fe2000fffe0ff */
[----:B------:R-:W-:Y:S03]  /*6f50*/  BSSY.RECONVERGENT B0, `(.L_x_122) ;  /* 0x0000005000007945 */ /* 0x000fe60003800200 */
[----:B------:R-:W-:Y:S04]  /*6f60*/  UISETP.NE.AND UP0, UPT, UR40, 0x3, UPT ;  /* 0x000000032800788c */ /* 0x000fe8000bf05270 */
[----:B------:R-:W-:Y:S01]  /*6f70*/  USEL UR43, UR40, URZ, UP0 ;  /* 0x000000ff282b7287 */ /* 0x000fe20008000000 */
[----:B------:R-:W-:Y:S11]  /*6f80*/  @P0 BRA `(.L_x_123) ;  /* 0x0000000000040947 */ /* 0x000ff60003800000 */
[----:B------:R-:W-:Y:S04]  /*6f90*/  DEPBAR.LE SB0, 0x1 ;  /* 0x000080400000791a */ /* 0x000fe80000000000 */
.L_x_123:
[----:B------:R-:W-:Y:S05]  /*6fa0*/  BSYNC.RECONVERGENT B0 ;  /* 0x0000000000007941 */ /* 0x000fea0003800200 */
.L_x_122:
[----:B------:R-:W-:Y:S01]  /*6fb0*/  BAR.SYNC.DEFER_BLOCKING 0x1, 0x80 ;  /* 0x0042000000007b1d */ /* 0x000fe20000010000 */
[----:B------:R-:W-:Y:S01]  /*6fc0*/  ISETP.NE.AND P1, PT, R113, RZ, PT ;  /* 0x000000ff7100720c */ /* 0x000fe20003f25270 */
[----:B------:R-:W-:Y:S01]  /*6fd0*/  UISETP.NE.AND UP0, UPT, UR48, URZ, UPT ;  /* 0x000000ff3000728c */ /* 0x000fe2000bf05270 */
[----:B------:R-:W-:Y:S11]  /*6fe0*/  LEA R2, R69, UR46, 0x3 ;  /* 0x0000002e45027c11 */ /* 0x000ff6000f8e18ff */
[----:B------:R-:W-:Y:S01]  /*6ff0*/  @!P1 SHF.L.U32 R3, R71, 0x1f, RZ ;  /* 0x0000001f47039819 */ /* 0x000fe200000006ff */
[----:B------:R-:W-:Y:S06]  /*7000*/  BRA.U !UP0, `(.L_x_124) ;  /* 0x0000000108247547 */ /* 0x000fec000b800000 */
[----:B------:R-:W-:Y:S01]  /*7010*/  IMAD.U32 R4, RZ, RZ, UR47 ;  /* 0x0000002fff047e24 */ /* 0x000fe2000f8e00ff */
[----:B------:R-:W-:Y:S01]  /*7020*/  MOV R0, UR37 ;  /* 0x0000002500007c02 */ /* 0x000fe20008000f00 */
[----:B------:R-:W-:Y:S03]  /*7030*/  UIADD3 UR47, UPT, UPT, UR47, 0x1, URZ ;  /* 0x000000012f2f7890 */ /* 0x000fe6000fffe0ff */
[----:B------:R-:W-:Y:S01]  /*7040*/  @!P1 LEA R4, R4, UR46, 0x3 ;  /* 0x0000002e04049c11 */ /* 0x000fe2000f8e18ff */
[----:B------:R-:W-:Y:S04]  /*7050*/  UISETP.NE.AND UP0, UPT, UR47, 0x3, UPT ;  /* 0x000000032f00788c */ /* 0x000fe8000bf05270 */
[----:B------:R-:W-:Y:S01]  /*7060*/  @!P1 VIADD R4, R4, 0xb8 ;  /* 0x000000b804049836 */ /* 0x000fe20000000000 */
[----:B------:R-:W-:Y:S04]  /*7070*/  USEL UR47, UR47, URZ, UP0 ;  /* 0x000000ff2f2f7287 */ /* 0x000fe80008000000 */
[----:B------:R-:W-:Y:S04]  /*7080*/  @!P1 PRMT R0, R0, 0x654, R4 ;  /* 0x0000065400009816 */ /* 0x000fe80000000004 */
[----:B------:R2:W-:Y:S04]  /*7090*/  @!P1 SYNCS.ARRIVE.TRANS64.RED.A1T0 RZ, [R0+URZ], RZ ;  /* 0x000000ff00ff99a7 */ /* 0x0005e800081004ff */
.L_x_124:
[----:B------:R-:W3:Y:S01]  /*70a0*/  @!P1 SYNCS.PHASECHK.TRANS64.TRYWAIT P0, [R2+URZ+0xa0], R3 ;  /* 0x0000a003020095a7 */ /* 0x000ee200080011ff */
[----:B------:R-:W-:Y:S01]  /*70b0*/  BSSY B1, `(.L_x_125) ;  /* 0x0000015000017945 */ /* 0x000fe20003800000 */
[----:B---3--:R-:W-:Y:S03]  /*70c0*/  @!P1 SEL R70, RZ, 0x1, !P0 ;  /* 0x00000001ff469807 */ /* 0x008fe60004000000 */
[----:B------:R-:W-:Y:S05]  /*70d0*/  @P1 BRA `(.L_x_126) ;  /* 0x0000000000481947 */ /* 0x000fea0003800000 */
[----:B------:R-:W-:Y:S01]  /*70e0*/  ISETP.NE.AND P1, PT, R76, RZ, PT ;  /* 0x000000ff4c00720c */ /* 0x000fe20003f25270 */
[----:B------:R-:W-:Y:S01]  /*70f0*/  BSSY B0, `(.L_x_127) ;  /* 0x000000a000007945 */ /* 0x000fe20003800000 */
[----:B------:R-:W-:Y:S11]  /*7100*/  ISETP.NE.AND P0, PT, R70, RZ, PT ;  /* 0x000000ff4600720c */ /* 0x000ff60003f05270 */
[----:B------:R-:W-:Y:S04]  /*7110*/  @P1 IMAD R69, R69, 0x2000, R107 ;  /* 0x0000200045451824 */ /* 0x000fe800078e026b */
[----:B------:R-:W-:Y:S01]  /*7120*/  @P1 IMAD.IADD R4, R115, 0x1, R69 ;  /* 0x0000000173041824 */ /* 0x000fe200078e0245 */
[----:B------:R-:W-:Y:S03]  /*7130*/  @P1 IADD3 R3, PT, PT, R114, R69, RZ ;  /* 0x0000004572031210 */ /* 0x000fe60007ffe0ff */
[----:B--2---:R-:W-:Y:S01]  /*7140*/  @P1 IMAD.IADD R0, R106, 0x1, R4 ;  /* 0x000000016a001824 */ /* 0x004fe200078e0204 */
[----:B------:R-:W-:Y:S06]  /*7150*/  @P0 BRA `(.L_x_128) ;  /* 0x00000000000c0947 */ /* 0x000fec0003800000 */
[----:B------:R-:W-:Y:S04]  /*7160*/  SHF.L.U32 R71, R71, 0x1f, RZ ;  /* 0x0000001f47477819 */ /* 0x000fe800000006ff */
[----:B------:R-:W2:Y:S02]  /*7170*/  SYNCS.PHASECHK.TRANS64.TRYWAIT P0, [R2+URZ+0xa0], R71 ;  /* 0x0000a047020075a7 */ /* 0x000ea400080011ff */
[----:B--2---:R-:W-:Y:S05]  /*7180*/  @!P0 BRA `(.L_x_129) ;  /* 0x0000001c00048947 */ /* 0x004fea0003800000 */
.L_x_128:
[----:B------:R-:W-:Y:S05]  /*7190*/  BSYNC B0 ;  /* 0x0000000000007941 */ /* 0x000fea0003800000 */
.L_x_127:
[----:B------:R-:W-:Y:S11]  /*71a0*/  ISETP.NE.AND P0, PT, R76, RZ, PT ;  /* 0x000000ff4c00720c */ /* 0x000ff60003f05270 */
[----:B------:R-:W-:Y:S02]  /*71b0*/  @!UPT UIADD3 URZ, UPT, UPT, URZ, URZ, URZ ;  /* 0x000000fffffff290 */ /* 0x000fe4000fffe0ff */
[----:B------:R3:W1:Y:S04]  /*71c0*/  @P0 LDS.128 R56, [R69] ;  /* 0x0000000045380984 */ /* 0x0006680000000c00 */
[----:B------:R3:W1:Y:S04]  /*71d0*/  @P0 LDS.128 R72, [R3+0x20] ;  /* 0x0000200003480984 */ /* 0x0006680000000c00 */
[----:B------:R3:W1:Y:S04]  /*71e0*/  @P0 LDS.128 R64, [R4+0x10] ;  /* 0x0000100004400984 */ /* 0x0006680000000c00 */
[----:B------:R3:W1:Y:S02]  /*71f0*/  @P0 LDS.128 R80, [R0+0x10] ;  /* 0x0000100000500984 */ /* 0x0006640000000c00 */
.L_x_126:
[----:B------:R-:W-:Y:S05]  /*7200*/  BSYNC B1 ;  /* 0x0000000000017941 */ /* 0x000fea0003800000 */
.L_x_125:
[----:B--23--:R-:W-:Y:S05]  /*7210*/  VIADD R0, R48, 0x20 ;  /* 0x0000002030007836 */ /* 0x00cfea0000000000 */
[----:B------:R-:W-:Y:S04]  /*7220*/  SHF.R.U32.HI R0, RZ, 0x15, R0 ;  /* 0x00000015ff007819 */ /* 0x000fe80000011600 */
[----:B------:R-:W-:Y:S11]  /*7230*/  LOP3.LUT P0, RZ, R0, 0x3, R100, 0x48, !PT ;  /* 0x0000000300ff7812 */ /* 0x000ff60007804864 */
[----:B------:R-:W-:Y:S02]  /*7240*/  @!UPT UIADD3 URZ, UPT, UPT, URZ, URZ, URZ ;  /* 0x000000fffffff290 */ /* 0x000fe4000fffe0ff */
[----:B------:R-:W-:Y:S05]  /*7250*/  @!P0 BRA `(.L_x_130) ;  /* 0x0000000000408947 */ /* 0x000fea0003800000 */
[----:B------:R-:W2:Y:S01]  /*7260*/  LDCU.64 UR8, c[0x4][0x70] ;  /* 0x01000e00ff0877ac */ /* 0x000ea20008000a00 */
[----:B------:R-:W-:Y:S01]  /*7270*/  MOV R3, 0x0 ;  /* 0x0000000000037802 */ /* 0x000fe20000000f00 */
[----:B------:R-:W-:Y:S02]  /*7280*/  HFMA2 R12, -RZ, RZ, 0, 5.9604644775390625e-08 ;  /* 0x00000001ff0c7431 */ /* 0x000fe400000001ff */
[----:B-1----:R-:W-:Y:S02]  /*7290*/  IMAD.MOV.U32 R8, RZ, RZ, 0x192 ;  /* 0x00000192ff087424 */ /* 0x002fe400078e00ff */
[----:B------:R-:W-:Y:S01]  /*72a0*/  IMAD.MOV.U32 R13, RZ, RZ, RZ ;  /* 0x000000ffff0d7224 */ /* 0x000fe200078e00ff */
[----:B------:R-:W1:Y:S01]  /*72b0*/  LDCU.64 UR6, c[0x4][0x78] ;  /* 0x01000f00ff0677ac */ /* 0x000e620008000a00 */
[----:B------:R-:W3:Y:S01]  /*72c0*/  LDC.64 R2, c[0x4][R3] ;  /* 0x0100000003027b82 */ /* 0x000ee20000000a00 */
[----:B------:R-:W5:Y:S01]  /*72d0*/  LDCU.64 UR4, c[0x4][0x10] ;  /* 0x01000200ff0477ac */ /* 0x000f620008000a00 */
[----:B--2---:R-:W-:Y:S01]  /*72e0*/  MOV R5, UR9 ;  /* 0x0000000900057c02 */ /* 0x004fe20008000f00 */
[----:B------:R-:W-:Y:S01]  /*72f0*/  IMAD.U32 R4, RZ, RZ, UR8 ;  /* 0x00000008ff047e24 */ /* 0x000fe2000f8e00ff */
[----:B-1----:R-:W-:Y:S01]  /*7300*/  MOV R7, UR7 ;  /* 0x0000000700077c02 */ /* 0x002fe20008000f00 */
[----:B------:R-:W-:Y:S01]  /*7310*/  IMAD.U32 R6, RZ, RZ, UR6 ;  /* 0x00000006ff067e24 */ /* 0x000fe2000f8e00ff */
[----:B-----5:R-:W-:Y:S01]  /*7320*/  MOV R11, UR5 ;  /* 0x00000005000b7c02 */ /* 0x020fe20008000f00 */
[----:B------:R-:W-:Y:S02]  /*7330*/  IMAD.U32 R10, RZ, RZ, UR4 ;  /* 0x00000004ff0a7e24 */ /* 0x000fe4000f8e00ff */
[----:B------:R-:W-:Y:S07]  /*7340*/  LEPC R20, `(.L_x_130) ;  /* 0x000000001014794e */ /* 0x000fee0000000000 */
[----:B---34-:R-:W-:Y:S05]  /*7350*/  CALL.ABS.NOINC R2 ;  /* 0x0000000002007343 */ /* 0x018fea0003c00000 */
.L_x_130:
[----:B------:R-:W-:Y:S01]  /*7360*/  ISETP.NE.AND P0, PT, R108, RZ, PT ;  /* 0x000000ff6c00720c */ /* 0x000fe20003f05270 */
[----:B------:R-:W-:Y:S05]  /*7370*/  WARPSYNC.ALL ;  /* 0x0000000000007948 */ /* 0x000fea0003800000 */
[----:B------:R-:W-:Y:S01]  /*7380*/  R2UR UR4, R48 ;  /* 0x00000000300472ca */ /* 0x000fe200000e0000 */
[----:B------:R-:W-:Y:S01]  /*7390*/  USHF.L.U32 UR8, UR43, 0xd, URZ ;  /* 0x0000000d2b087899 */ /* 0x000fe200080006ff */
[C---:B-1----:R-:W-:Y:S01]  /*73a0*/  SHF.L.U32 R48, R56.reuse, 0x10, RZ ;  /* 0x0000001038307819 */ /* 0x042fe200000006ff */
[----:B------:R-:W-:Y:S01]  /*73b0*/  BSSY.RECONVERGENT B0, `(.L_x_131) ;  /* 0x000008d000007945 */ /* 0x000fe20003800200 */
[----:B------:R-:W-:Y:S02]  /*73c0*/  LOP3.LUT R50, R56, 0xffff0000, RZ, 0xc0, !PT ;  /* 0xffff000038327812 */ /* 0x000fe400078ec0ff */
[C---:B------:R-:W-:Y:S02]  /*73d0*/  SHF.L.U32 R51, R57.reuse, 0x10, RZ ;  /* 0x0000001039337819 */ /* 0x040fe400000006ff */
[----:B------:R-:W-:Y:S02]  /*73e0*/  LOP3.LUT R52, R57, 0xffff0000, RZ, 0xc0, !PT ;  /* 0xffff000039347812 */ /* 0x000fe400078ec0ff */
[C---:B------:R-:W-:Y:S02]  /*73f0*/  SHF.L.U32 R53, R58.reuse, 0x10, RZ ;  /* 0x000000103a357819 */ /* 0x040fe400000006ff */
[----:B------:R-:W-:Y:S01]  /*7400*/  IADD3 R0, PT, PT, R107, UR8, RZ ;  /* 0x000000086b007c10 */ /* 0x000fe2000fffe0ff */
[----:B------:R-:W1:Y:S01]  /*7410*/  LDTM.x32 R4, tmem[UR4+0x20] ;  /* 0x00002004000479ee */ /* 0x000e6200082c0000 */
[----:B------:R-:W-:Y:S01]  /*7420*/  LOP3.LUT R54, R58, 0xffff0000, RZ, 0xc0, !PT ;  /* 0xffff00003a367812 */ /* 0x000fe200078ec0ff */
[----:B------:R-:W-:Y:S01]  /*7430*/  NOP ;  /* 0x0000000000007918 */ /* 0x000fe20000000000 */
[C---:B------:R-:W-:Y:S02]  /*7440*/  SHF.L.U32 R55, R59.reuse, 0x10, RZ ;  /* 0x000000103b377819 */ /* 0x040fe400000006ff */
[----:B------:R-:W-:Y:S02]  /*7450*/  LOP3.LUT R56, R59, 0xffff0000, RZ, 0xc0, !PT ;  /* 0xffff00003b387812 */ /* 0x000fe400078ec0ff */
[----:B------:R-:W-:Y:S02]  /*7460*/  SHF.L.U32 R57, R64, 0x10, RZ ;  /* 0x0000001040397819 */ /* 0x000fe400000006ff */
[-C--:B------:R-:W-:Y:S02]  /*7470*/  IADD3 R115, PT, PT, R115, R0.reuse, RZ ;  /* 0x0000000073737210 */ /* 0x080fe40007ffe0ff */
[----:B------:R-:W-:Y:S02]  /*7480*/  IADD3 R114, PT, PT, R114, R0, RZ ;  /* 0x0000000072727210 */ /* 0x000fe40007ffe0ff */
[----:B------:R-:W-:Y:S02]  /*7490*/  LOP3.LUT R58, R64, 0xffff0000, RZ, 0xc0, !PT ;  /* 0xffff0000403a7812 */ /* 0x000fe400078ec0ff */
[C---:B------:R-:W-:Y:S02]  /*74a0*/  SHF.L.U32 R59, R65.reuse, 0x10, RZ ;  /* 0x00000010413b7819 */ /* 0x040fe400000006ff */
[----:B----4-:R-:W-:Y:S02]  /*74b0*/  LOP3.LUT R60, R65, 0xffff0000, RZ, 0xc0, !PT ;  /* 0xffff0000413c7812 */ /* 0x010fe400078ec0ff */
[C---:B------:R-:W-:Y:S02]  /*74c0*/  SHF.L.U32 R61, R66.reuse, 0x10, RZ ;  /* 0x00000010423d7819 */ /* 0x040fe400000006ff */
[----:B------:R-:W-:Y:S02]  /*74d0*/  LOP3.LUT R62, R66, 0xffff0000, RZ, 0xc0, !PT ;  /* 0xffff0000423e7812 */ /* 0x000fe400078ec0ff */
[----:B------:R-:W-:Y:S01]  /*74e0*/  SHF.L.U32 R63, R67, 0x10, RZ ;  /* 0x00000010433f7819 */ /* 0x000fe200000006ff */
[C---:B-1----:R-:W-:Y:S01]  /*74f0*/  FMUL R4, R47.reuse, R4 ;  /* 0x000000042f047220 */ /* 0x042fe20000400000 */
[----:B------:R-:W-:Y:S01]  /*7500*/  IADD3 R110, PT, PT, R110, 0x120, RZ ;  /* 0x000001206e6e7810 */ /* 0x000fe20007ffe0ff */
[----:B------:R-:W-:Y:S01]  /*7510*/  FMUL R5, R47, R5 ;  /* 0x000000052f057220 */ /* 0x000fe20000400000 */
[----:B------:R-:W-:Y:S01]  /*7520*/  LOP3.LUT R64, R67, 0xffff0000, RZ, 0xc0, !PT ;  /* 0xffff000043407812 */ /* 0x000fe200078ec0ff */
[C---:B------:R-:W-:Y:S01]  /*7530*/  FMUL R6, R47.reuse, R6 ;  /* 0x000000062f067220 */ /* 0x040fe20000400000 */
[C---:B------:R-:W-:Y:S01]  /*7540*/  SHF.L.U32 R65, R72.reuse, 0x10, RZ ;  /* 0x0000001048417819 */ /* 0x040fe200000006ff */
[----:B------:R-:W-:Y:S01]  /*7550*/  FMUL R7, R47, R7 ;  /* 0x000000072f077220 */ /* 0x000fe20000400000 */
[----:B------:R-:W-:Y:S01]  /*7560*/  LOP3.LUT R66, R72, 0xffff0000, RZ, 0xc0, !PT ;  /* 0xffff000048427812 */ /* 0x000fe200078ec0ff */
[----:B------:R-:W-:Y:S01]  /*7570*/  FFMA R4, R49, R48, R4 ;  /* 0x0000003031047223 */ /* 0x000fe20000000004 */
[----:B------:R-:W-:Y:S01]  /*7580*/  SHF.L.U32 R67, R73, 0x10, RZ ;  /* 0x0000001049437819 */ /* 0x000fe200000006ff */
[----:B------:R-:W-:Y:S01]  /*7590*/  FMUL R8, R47, R8 ;  /* 0x000000082f087220 */ /* 0x000fe20000400000 */
[----:B------:R-:W-:Y:S01]  /*75a0*/  LOP3.LUT R110, R110, 0xfefffff8, RZ, 0xc0, !PT ;  /* 0xfefffff86e6e7812 */ /* 0x000fe200078ec0ff */
[----:B------:R-:W-:Y:S01]  /*75b0*/  FFMA R5, R49, R50, R5 ;  /* 0x0000003231057223 */ /* 0x000fe20000000005 */
[----:B------:R-:W-:Y:S01]  /*75c0*/  LOP3.LUT R68, R73, 0xffff0000, RZ, 0xc0, !PT ;  /* 0xffff000049447812 */ /* 0x000fe200078ec0ff */
[----:B------:R-:W-:Y:S01]  /*75d0*/  FMUL R9, R47, R9 ;  /* 0x000000092f097220 */ /* 0x000fe20000400000 */
[C---:B------:R-:W-:Y:S01]  /*75e0*/  SHF.L.U32 R69, R74.reuse, 0x10, RZ ;  /* 0x000000104a457819 */ /* 0x040fe200000006ff */
[----:B------:R1:W-:Y:S01]  /*75f0*/  SYNCS.ARRIVE.TRANS64.RED.A1T0 RZ, [R110+URZ], RZ ;  /* 0x000000ff6eff79a7 */ /* 0x0003e200081004ff */
[----:B------:R-:W-:Y:S01]  /*7600*/  F2FP.RELU.BF16.F32.PACK_AB R4, R5, R4 ;  /* 0x000000040504723e */ /* 0x000fe200000018ff */
[C---:B------:R-:W-:Y:S01]  /*7610*/  FFMA R6, R49.reuse, R51, R6 ;  /* 0x0000003331067223 */ /* 0x040fe20000000006 */
[C---:B------:R-:W-:Y:S01]  /*7620*/  FFMA R7, R49.reuse, R52, R7 ;  /* 0x0000003431077223 */ /* 0x040fe20000000007 */
[C---:B------:R-:W-:Y:S01]  /*7630*/  FFMA R8, R49.reuse, R53, R8 ;  /* 0x0000003531087223 */ /* 0x040fe20000000008 */
[----:B------:R-:W-:Y:S01]  /*7640*/  LOP3.LUT R70, R74, 0xffff0000, RZ, 0xc0, !PT ;  /* 0xffff00004a467812 */ /* 0x000fe200078ec0ff */
[----:B------:R-:W-:Y:S01]  /*7650*/  FFMA R9, R49, R54, R9 ;  /* 0x0000003631097223 */ /* 0x000fe20000000009 */
[----:B------:R-:W-:Y:S01]  /*7660*/  FMUL R10, R47, R10 ;  /* 0x0000000a2f0a7220 */ /* 0x000fe20000400000 */
[----:B------:R-:W-:Y:S01]  /*7670*/  F2FP.RELU.BF16.F32.PACK_AB R5, R7, R6 ;  /* 0x000000060705723e */ /* 0x000fe200000018ff */
[C---:B------:R-:W-:Y:S01]  /*7680*/  FMUL R11, R47.reuse, R11 ;  /* 0x0000000b2f0b7220 */ /* 0x040fe20000400000 */
[----:B------:R-:W-:Y:S01]  /*7690*/  FMUL R0, R47, R12 ;  /* 0x0000000c2f007220 */ /* 0x000fe20000400000 */
[----:B------:R-:W-:Y:S01]  /*76a0*/  F2FP.RELU.BF16.F32.PACK_AB R6, R9, R8 ;  /* 0x000000080906723e */ /* 0x000fe200000018ff */
[C---:B------:R-:W-:Y:S01]  /*76b0*/  FFMA R10, R49.reuse, R55, R10 ;  /* 0x00000037310a7223 */ /* 0x040fe2000000000a */
[----:B------:R-:W-:Y:S01]  /*76c0*/  FFMA R11, R49, R56, R11 ;  /* 0x00000038310b7223 */ /* 0x000fe2000000000b */
[----:B------:R-:W-:Y:S01]  /*76d0*/  SHF.L.U32 R71, R75, 0x10, RZ ;  /* 0x000000104b477819 */ /* 0x000fe200000006ff */
[----:B------:R-:W-:Y:S01]  /*76e0*/  FFMA R0, R49, R57, R0 ;  /* 0x0000003931007223 */ /* 0x000fe20000000000 */
[----:B------:R-:W-:Y:S01]  /*76f0*/  FMUL R2, R47, R13 ;  /* 0x0000000d2f027220 */ /* 0x000fe20000400000 */
[----:B------:R-:W-:Y:S01]  /*7700*/  LOP3.LUT R72, R75, 0xffff0000, RZ, 0xc0, !PT ;  /* 0xffff00004b487812 */ /* 0x000fe200078ec0ff */
[----:B------:R-:W-:Y:S01]  /*7710*/  FMUL R3, R47, R14 ;  /* 0x0000000e2f037220 */ /* 0x000fe20000400000 */
[----:B------:R-:W-:Y:S01]  /*7720*/  F2FP.RELU.BF16.F32.PACK_AB R7, R11, R10 ;  /* 0x0000000a0b07723e */ /* 0x000fe200000018ff */
[----:B------:R-:W-:Y:S01]  /*7730*/  FFMA R2, R49, R58, R2 ;  /* 0x0000003a31027223 */ /* 0x000fe20000000002 */
[C---:B------:R-:W-:Y:S01]  /*7740*/  FMUL R15, R47.reuse, R15 ;  /* 0x0000000f2f0f7220 */ /* 0x040fe20000400000 */
[C---:B------:R-:W-:Y:S01]  /*7750*/  FMUL R12, R47.reuse, R16 ;  /* 0x000000102f0c7220 */ /* 0x040fe20000400000 */
[----:B------:R-:W-:Y:S01]  /*7760*/  FMUL R13, R47, R17 ;  /* 0x000000112f0d7220 */ /* 0x000fe20000400000 */
[----:B------:R1:W-:Y:S01]  /*7770*/  STS.128 [R107+UR8], R4 ;  /* 0x000000046b007988 */ /* 0x0003e20008000c08 */
[C---:B------:R-:W-:Y:S01]  /*7780*/  SHF.L.U32 R73, R80.reuse, 0x10, RZ ;  /* 0x0000001050497819 */ /* 0x040fe200000006ff */
[C---:B------:R-:W-:Y:S01]  /*7790*/  FFMA R3, R49.reuse, R59, R3 ;  /* 0x0000003b31037223 */ /* 0x040fe20000000003 */
[----:B------:R-:W-:Y:S01]  /*77a0*/  LOP3.LUT R74, R80, 0xffff0000, RZ, 0xc0, !PT ;  /* 0xffff0000504a7812 */ /* 0x000fe200078ec0ff */
[C---:B------:R-:W-:Y:S01]  /*77b0*/  FFMA R15, R49.reuse, R60, R15 ;  /* 0x0000003c310f7223 */ /* 0x040fe2000000000f */
[----:B------:R-:W-:Y:S01]  /*77c0*/  F2FP.RELU.BF16.F32.PACK_AB R8, R2, R0 ;  /* 0x000000000208723e */ /* 0x000fe200000018ff */
[C---:B------:R-:W-:Y:S01]  /*77d0*/  FFMA R12, R49.reuse, R61, R12 ;  /* 0x0000003d310c7223 */ /* 0x040fe2000000000c */
[----:B------:R-:W-:Y:S01]  /*77e0*/  IADD3 R0, PT, PT, R106, R115, RZ ;  /* 0x000000736a007210 */ /* 0x000fe20007ffe0ff */
[----:B------:R-:W-:Y:S01]  /*77f0*/  FFMA R13, R49, R62, R13 ;  /* 0x0000003e310d7223 */ /* 0x000fe2000000000d */
[----:B------:R-:W-:Y:S01]  /*7800*/  F2FP.RELU.BF16.F32.PACK_AB R9, R15, R3 ;  /* 0x000000030f09723e */ /* 0x000fe200000018ff */
[C---:B------:R-:W-:Y:S01]  /*7810*/  FMUL R14, R47.reuse, R18 ;  /* 0x000000122f0e7220 */ /* 0x040fe20000400000 */
[C---:B------:R-:W-:Y:S01]  /*7820*/  FMUL R19, R47.reuse, R19 ;  /* 0x000000132f137220 */ /* 0x040fe20000400000 */
[C---:B------:R-:W-:Y:S01]  /*7830*/  FMUL R16, R47.reuse, R20 ;  /* 0x000000142f107220 */ /* 0x040fe20000400000 */
[----:B------:R-:W-:Y:S01]  /*7840*/  FMUL R17, R47, R21 ;  /* 0x000000152f117220 */ /* 0x000fe20000400000 */
[----:B------:R-:W-:Y:S01]  /*7850*/  FFMA R14, R49, R63, R14 ;  /* 0x0000003f310e7223 */ /* 0x000fe2000000000e */
        /* <DEDUP_REMOVED lines=11> */
[----:B------:R-:W-:Y:S01]  /*7910*/  F2FP.RELU.BF16.F32.PACK_AB R10, R13, R12 ;  /* 0x0000000c0d0a723e */ /* 0x000fe200000018ff */
[----:B------:R-:W-:Y:S01]  /*7920*/  FFMA R20, R49, R69, R20 ;  /* 0x0000004531147223 */ /* 0x000fe20000000014 */
[----:B------:R-:W-:Y:S01]  /*7930*/  F2FP.RELU.BF16.F32.PACK_AB R11, R19, R14 ;  /* 0x0000000e130b723e */ /* 0x000fe200000018ff */
[----:B------:R-:W-:Y:S01]  /*7940*/  FMUL R24, R47, R28 ;  /* 0x0000001c2f187220 */ /* 0x000fe20000400000 */
[----:B------:R-:W-:Y:S01]  /*7950*/  FFMA R21, R49, R70, R21 ;  /* 0x0000004631157223 */ /* 0x000fe20000000015 */
[----:B------:R-:W-:Y:S01]  /*7960*/  SHF.L.U32 R75, R81, 0x10, RZ ;  /* 0x00000010514b7819 */ /* 0x000fe200000006ff */
[----:B------:R-:W-:Y:S01]  /*7970*/  FMUL R25, R47, R29 ;  /* 0x0000001d2f197220 */ /* 0x000fe20000400000 */
[----:B------:R1:W-:Y:S01]  /*7980*/  STS.128 [R115+0x10], R8 ;  /* 0x0000100873007388 */ /* 0x0003e20000000c00 */
[----:B------:R-:W-:Y:S01]  /*7990*/  FFMA R22, R49, R71, R22 ;  /* 0x0000004731167223 */ /* 0x000fe20000000016 */
[----:B------:R-:W-:Y:S01]  /*79a0*/  LOP3.LUT R76, R81, 0xffff0000, RZ, 0xc0, !PT ;  /* 0xffff0000514c7812 */ /* 0x000fe200078ec0ff */
[----:B------:R-:W-:Y:S01]  /*79b0*/  FMUL R26, R47, R30 ;  /* 0x0000001e2f1a7220 */ /* 0x000fe20000400000 */
[----:B------:R-:W-:Y:S01]  /*79c0*/  FFMA R27, R49, R72, R27 ;  /* 0x00000048311b7223 */ /* 0x000fe2000000001b */
[C---:B------:R-:W-:Y:S01]  /*79d0*/  SHF.L.U32 R77, R82.reuse, 0x10, RZ ;  /* 0x00000010524d7819 */ /* 0x040fe200000006ff */
[----:B------:R-:W-:Y:S01]  /*79e0*/  FMUL R31, R47, R31 ;  /* 0x0000001f2f1f7220 */ /* 0x000fe20000400000 */
[----:B------:R-:W-:Y:S01]  /*79f0*/  FFMA R24, R49, R73, R24 ;  /* 0x0000004931187223 */ /* 0x000fe20000000018 */
[----:B------:R-:W-:Y:S01]  /*7a00*/  LOP3.LUT R78, R82, 0xffff0000, RZ, 0xc0, !PT ;  /* 0xffff0000524e7812 */ /* 0x000fe200078ec0ff */
[----:B------:R-:W-:Y:S01]  /*7a10*/  FMUL R28, R47, R32 ;  /* 0x000000202f1c7220 */ /* 0x000fe20000400000 */
[----:B------:R-:W-:Y:S01]  /*7a20*/  FFMA R25, R49, R74, R25 ;  /* 0x0000004a31197223 */ /* 0x000fe20000000019 */
[----:B------:R-:W-:Y:S01]  /*7a30*/  SHF.L.U32 R79, R83, 0x10, RZ ;  /* 0x00000010534f7819 */ /* 0x000fe200000006ff */
[----:B------:R-:W-:Y:S01]  /*7a40*/  FMUL R29, R47, R33 ;  /* 0x000000212f1d7220 */ /* 0x000fe20000400000 */
[----:B------:R-:W-:Y:S01]  /*7a50*/  F2FP.RELU.BF16.F32.PACK_AB R16, R17, R16 ;  /* 0x000000101110723e */ /* 0x000fe200000018ff */
[----:B------:R-:W-:Y:S01]  /*7a60*/  FFMA R26, R49, R75, R26 ;  /* 0x0000004b311a7223 */ /* 0x000fe2000000001a */
[----:B------:R-:W-:Y:S01]  /*7a70*/  LOP3.LUT R80, R83, 0xffff0000, RZ, 0xc0, !PT ;  /* 0xffff000053507812 */ /* 0x000fe200078ec0ff */
[----:B------:R-:W-:Y:S01]  /*7a80*/  FMUL R30, R47, R34 ;  /* 0x000000222f1e7220 */ /* 0x000fe20000400000 */
[----:B------:R-:W-:Y:S01]  /*7a90*/  F2FP.RELU.BF16.F32.PACK_AB R17, R23, R18 ;  /* 0x000000121711723e */ /* 0x000fe200000018ff */
[----:B------:R-:W-:Y:S01]  /*7aa0*/  FFMA R31, R49, R76, R31 ;  /* 0x0000004c311f7223 */ /* 0x000fe2000000001f */
[----:B------:R-:W-:Y:S01]  /*7ab0*/  FMUL R35, R47, R35 ;  /* 0x000000232f237220 */ /* 0x000fe20000400000 */
[----:B------:R-:W-:Y:S01]  /*7ac0*/  F2FP.RELU.BF16.F32.PACK_AB R18, R21, R20 ;  /* 0x000000141512723e */ /* 0x000fe200000018ff */
[----:B------:R-:W-:Y:S01]  /*7ad0*/  FFMA R28, R49, R77, R28 ;  /* 0x0000004d311c7223 */ /* 0x000fe2000000001c */
[----:B------:R-:W-:Y:S01]  /*7ae0*/  F2FP.RELU.BF16.F32.PACK_AB R19, R27, R22 ;  /* 0x000000161b13723e */ /* 0x000fe200000018ff */
[C---:B------:R-:W-:Y:S01]  /*7af0*/  FFMA R29, R49.reuse, R78, R29 ;  /* 0x0000004e311d7223 */ /* 0x040fe2000000001d */
[C---:B------:R-:W-:Y:S01]  /*7b00*/  FFMA R30, R49.reuse, R79, R30 ;  /* 0x0000004f311e7223 */ /* 0x040fe2000000001e */
[----:B------:R-:W-:Y:S01]  /*7b10*/  FFMA R35, R49, R80, R35 ;  /* 0x0000005031237223 */ /* 0x000fe20000000023 */
[----:B------:R-:W-:Y:S01]  /*7b20*/  F2FP.RELU.BF16.F32.PACK_AB R24, R25, R24 ;  /* 0x000000181918723e */ /* 0x000fe200000018ff */
[----:B------:R1:W-:Y:S01]  /*7b30*/  STS.128 [R114+0x20], R16 ;  /* 0x0000201072007388 */ /* 0x0003e20000000c00 */
[----:B------:R-:W-:Y:S02]  /*7b40*/  F2FP.RELU.BF16.F32.PACK_AB R25, R31, R26 ;  /* 0x0000001a1f19723e */ /* 0x000fe400000018ff */
        /* <DEDUP_REMOVED lines=11> */
[----:B------:R-:W-:Y:S02]  /*7c00*/  UIADD3 UR10, UP0, UPT, UR52, 0x680, URZ ;  /* 0x00000680340a7890 */ /* 0x000fe4000ff1e0ff */
[----:B------:R-:W-:Y:S02]  /*7c10*/  UIADD3 UR5, UPT, UPT, UR41, 0x20, URZ ;  /* 0x0000002029057890 */ /* 0x000fe4000fffe0ff */
[----:B------:R-:W-:Y:S02]  /*7c20*/  UIADD3 UR4, UPT, UPT, UR46, 0x200, UR8 ;  /* 0x000002002e047890 */ /* 0x000fe4000fffe008 */
[----:B------:R-:W-:Y:S01]  /*7c30*/  UIADD3.X UR11, UPT, UPT, URZ, UR53, URZ, UP0, !UPT ;  /* 0x00000035ff0b7290 */ /* 0x000fe200087fe4ff */
[----:B------:R-:W-:Y:S01]  /*7c40*/  UMOV UR6, UR42 ;  /* 0x0000002a00067c82 */ /* 0x000fe20008000000 */
[----:B------:R-:W-:Y:S07]  /*7c50*/  UMOV UR7, UR36 ;  /* 0x0000002400077c82 */ /* 0x000fee0008000000 */
[----:B------:R2:W-:Y:S02]  /*7c60*/  UTMASTG.3D [UR4], [UR10] ;  /* 0x000000040a0073b5 */ /* 0x0005e40008010000 */
[----:B--2---:R0:W-:Y:S02]  /*7c70*/  UTMACMDFLUSH ;  /* 0x00000000000079b7 */ /* 0x0041e40000000000 */
.L_x_132:
[----:B------:R-:W-:Y:S05]  /*7c80*/  BSYNC.RECONVERGENT B0 ;  /* 0x0000000000007941 */ /* 0x000fea0003800200 */
.L_x_131:
[----:B------:R-:W-:Y:S01]  /*7c90*/  UIADD3 UR43, UPT, UPT, UR43, 0x1, URZ ;  /* 0x000000012b2b7890 */ /* 0x000fe2000fffe0ff */
[----:B------:R-:W-:Y:S03]  /*7ca0*/  BSSY.RECONVERGENT B0, `(.L_x_133) ;  /* 0x0000008000007945 */ /* 0x000fe60003800200 */
[----:B------:R-:W-:Y:S04]  /*7cb0*/  UISETP.NE.AND UP0, UPT, UR43, 0x3, UPT ;  /* 0x000000032b00788c */ /* 0x000fe8000bf05270 */
[----:B------:R-:W-:Y:S02]  /*7cc0*/  UISETP.EQ.XOR UP1, UPT, UR40, 0x3, !UP0 ;  /* 0x000000032800788c */ /* 0x000fe4000c722a70 */
[----:B------:R-:W-:Y:S02]  /*7cd0*/  USEL UR54, UR43, URZ, UP0 ;  /* 0x000000ff2b367287 */ /* 0x000fe40008000000 */
[----:B------:R-:W-:Y:S04]  /*7ce0*/  USEL UR4, URZ, 0x1, !UP1 ;  /* 0x00000001ff047887 */ /* 0x000fe8000c800000 */
[----:B------:R-:W-:Y:S01]  /*7cf0*/  ULOP3.LUT UR49, UR49, UR4, URZ, 0x3c, !UPT ;  /* 0x0000000431317292 */ /* 0x000fe2000f8e3cff */
[----:B------:R-:W-:Y:S11]  /*7d00*/  @P0 BRA `(.L_x_134) ;  /* 0x0000000000040947 */ /* 0x000ff60003800000 */
[----:B------:R-:W-:Y:S04]  /*7d10*/  DEPBAR.LE SB0, 0x1 ;  /* 0x000080400000791a */ /* 0x000fe80000000000 */
.L_x_134:
[----:B------:R-:W-:Y:S05]  /*7d20*/  BSYNC.RECONVERGENT B0 ;  /* 0x0000000000007941 */ /* 0x000fea0003800200 */
.L_x_133:
[----:B------:R-:W-:Y:S01]  /*7d30*/  BAR.SYNC.DEFER_BLOCKING 0x1, 0x80 ;  /* 0x0042000000007b1d */ /* 0x000fe20000010000 */
[----:B------:R-:W-:Y:S01]  /*7d40*/  UISETP.NE.AND UP0, UPT, UR48, -0x2, UPT ;  /* 0xfffffffe3000788c */ /* 0x000fe2000bf05270 */
[----:B------:R-:W-:Y:S08]  /*7d50*/  IADD3 R45, PT, PT, R45, 0x1, RZ ;  /* 0x000000012d2d7810 */ /* 0x000ff00007ffe0ff */
[----:B------:R-:W-:Y:S05]  /*7d60*/  BRA.U !UP0, `(.L_x_135) ;  /* 0x0000000108287547 */ /* 0x000fea000b800000 */
[----:B------:R-:W-:Y:S01]  /*7d70*/  ISETP.NE.AND P0, PT, R113, RZ, PT ;  /* 0x000000ff7100720c */ /* 0x000fe20003f05270 */
[----:B------:R-:W-:Y:S01]  /*7d80*/  IMAD.U32 R2, RZ, RZ, UR47 ;  /* 0x0000002fff027e24 */ /* 0x000fe2000f8e00ff */
[----:B------:R-:W-:Y:S01]  /*7d90*/  UIADD3 UR47, UPT, UPT, UR47, 0x1, URZ ;  /* 0x000000012f2f7890 */ /* 0x000fe2000fffe0ff */
[----:B-1----:R-:W-:Y:S03]  /*7da0*/  IMAD.U32 R0, RZ, RZ, UR37 ;  /* 0x00000025ff007e24 */ /* 0x002fe6000f8e00ff */
[----:B------:R-:W-:Y:S04]  /*7db0*/  UISETP.NE.AND UP0, UPT, UR47, 0x3, UPT ;  /* 0x000000032f00788c */ /* 0x000fe8000bf05270 */
[----:B------:R-:W-:Y:S03]  /*7dc0*/  USEL UR47, UR47, URZ, UP0 ;  /* 0x000000ff2f2f7287 */ /* 0x000fe60008000000 */
[----:B------:R-:W-:Y:S05]  /*7dd0*/  @!P0 LEA R2, R2, UR46, 0x3 ;  /* 0x0000002e02028c11 */ /* 0x000fea000f8e18ff */
[----:B------:R-:W-:Y:S05]  /*7de0*/  @!P0 VIADD R2, R2, 0xb8 ;  /* 0x000000b802028836 */ /* 0x000fea0000000000 */
[----:B------:R-:W-:Y:S04]  /*7df0*/  @!P0 PRMT R0, R0, 0x654, R2 ;  /* 0x0000065400008816 */ /* 0x000fe80000000002 */
[----:B------:R2:W-:Y:S03]  /*7e00*/  @!P0 SYNCS.ARRIVE.TRANS64.RED.A1T0 RZ, [R0+URZ], RZ ;  /* 0x000000ff00ff89a7 */ /* 0x0005e600081004ff */
.L_x_135:
[----:B------:R-:W-:Y:S01]  /*7e10*/  ISETP.NE.AND P2, PT, R109, RZ, PT ;  /* 0x000000ff6d00720c */ /* 0x000fe20003f45270 */
[----:B------:R-:W-:Y:S01]  /*7e20*/  UIADD3 UR48, UPT, UPT, UR48, 0x2, URZ ;  /* 0x0000000230307890 */ /* 0x000fe2000fffe0ff */
[----:B------:R-:W-:Y:S01]  /*7e30*/  ISETP.NE.AND P0, PT, R112, 0x2, PT ;  /* 0x000000027000780c */ /* 0x000fe20003f05270 */
[----:B------:R-:W-:Y:S01]  /*7e40*/  IMAD.IADD R15, R43, 0x1, R94 ;  /* 0x000000012b0f7824 */ /* 0x000fe200078e025e */
[----:B------:R-:W-:Y:S01]  /*7e50*/  ISETP.NE.AND P1, PT, R45, 0x4, PT ;  /* 0x000000042d00780c */ /* 0x000fe20003f25270 */
[----:B------:R-:W-:Y:S01]  /*7e60*/  IMAD.IADD R14, R44, 0x1, R95 ;  /* 0x000000012c0e7824 */ /* 0x000fe200078e025f */
[----:B------:R-:W-:Y:S02]  /*7e70*/  SEL R2, RZ, 0x1, P0 ;  /* 0x00000001ff027807 */ /* 0x000fe40000000000 */
[----:B-12---:R-:W-:Y:S02]  /*7e80*/  SEL R0, RZ, 0x1, P1 ;  /* 0x00000001ff007807 */ /* 0x006fe40000800000 */
[----:B------:R-:W-:Y:S02]  /*7e90*/  LOP3.LUT R104, R104, R2, RZ, 0x3c, !PT ;  /* 0x0000000268687212 */ /* 0x000fe400078e3cff */
[----:B------:R-:W-:Y:S02]  /*7ea0*/  LOP3.LUT R105, R105, R0, RZ, 0x3c, !PT ;  /* 0x0000000069697212 */ /* 0x000fe400078e3cff */
[----:B------:R-:W-:Y:S02]  /*7eb0*/  @P2 R2UR UR36, R103 ;  /* 0x00000000672422ca */ /* 0x000fe400000e0000 */
[----:B------:R-:W-:Y:S02]  /*7ec0*/  SEL R112, R112, RZ, P0 ;  /* 0x000000ff70707207 */ /* 0x000fe40000000000 */
[----:B------:R-:W-:Y:S01]  /*7ed0*/  SEL R45, R45, RZ, P1 ;  /* 0x000000ff2d2d7207 */ /* 0x000fe20000800000 */
[----:B------:R-:W-:Y:S10]  /*7ee0*/  @P2 BRA `(.L_x_136) ;  /* 0xffffffd400f42947 */ /* 0x000ff4000383ffff */
[----:B------:R-:W-:-:S09]  /*7ef0*/  UISETP.NE.AND UP0, UPT, UR51, URZ, UPT ;  /* 0x000000ff3300728c */ /* 0x000fd2000bf05270 */
[----:B------:R-:W-:Y:S05]  /*7f00*/  BRA.U !UP0, `(.L_x_137) ;  /* 0x0000000108487547 */ /* 0x000fea000b800000 */
[----:B------:R-:W1:Y:S02]  /*7f10*/  LDCU.64 UR4, c[0x0][0x890] ;  /* 0x00011200ff0477ac */ /* 0x000e640008000a00 */
[----:B-1----:R-:W-:-:S04]  /*7f20*/  UISETP.NE.U32.AND UP0, UPT, UR4, URZ, UPT ;  /* 0x000000ff0400728c */ /* 0x002fc8000bf05070 */
[----:B------:R-:W-:-:S09]  /*7f30*/  UISETP.NE.AND.EX UP0, UPT, UR5, URZ, UPT, UP0 ;  /* 0x000000ff0500728c */ /* 0x000fd2000bf05300 */
[----:B------:R-:W-:Y:S05]  /*7f40*/  BRA.U UP0, `(.L_x_138) ;  /* 0x00000001000c7547 */ /* 0x000fea000b800000 */
[----:B------:R-:W-:-:S13]  /*7f50*/  FSETP.NEU.AND P0, PT, R49, RZ, PT ;  /* 0x000000ff3100720b */ /* 0x000fda0003f0d000 */
[----:B------:R-:W-:Y:S05]  /*7f60*/  @!P0 EXIT ;  /* 0x000000000000894d */ /* 0x000fea0003800000 */
[----:B------:R-:W-:Y:S05]  /*7f70*/  BRA `(.L_x_137) ;  /* 0x00000000002c7947 */ /* 0x000fea0003800000 */
.L_x_138:
[----:B------:R-:W-:Y:S01]  /*7f80*/  ISETP.NE.AND P0, PT, R111, RZ, PT ;  /* 0x000000ff6f00720c */ /* 0x000fe20003f05270 */
[----:B------:R-:W-:-:S12]  /*7f90*/  BSSY.RECONVERGENT B0, `(.L_x_137) ;  /* 0x0000009000007945 */ /* 0x000fd80003800200 */
[----:B------:R-:W-:Y:S05]  /*7fa0*/  @P0 BRA `(.L_x_139) ;  /* 0x0000000000140947 */ /* 0x000fea0003800000 */
[----:B------:R-:W1:Y:S02]  /*7fb0*/  LDCU.64 UR4, c[0x0][0x888] ;  /* 0x00011100ff0477ac */ /* 0x000e640008000a00 */
[----:B-1----:R-:W-:-:S04]  /*7fc0*/  ISETP.NE.U32.AND P0, PT, RZ, UR4, PT ;  /* 0x00000004ff007c0c */ /* 0x002fc8000bf05070 */
[----:B------:R-:W-:-:S13]  /*7fd0*/  ISETP.NE.AND.EX P0, PT, RZ, UR5, PT, P0 ;  /* 0x00000005ff007c0c */ /* 0x000fda000bf05300 */
[----:B------:R-:W-:Y:S05]  /*7fe0*/  @!P0 EXIT ;  /* 0x000000000000894d */ /* 0x000fea0003800000 */
[----:B------:R-:W-:Y:S05]  /*7ff0*/  BRA `(.L_x_140) ;  /* 0x0000000000087947 */ /* 0x000fea0003800000 */
.L_x_139:
[----:B------:R-:W-:-:S13]  /*8000*/  FSETP.NEU.AND P0, PT, R49, RZ, PT ;  /* 0x000000ff3100720b */ /* 0x000fda0003f0d000 */
[----:B------:R-:W-:Y:S05]  /*8010*/  @!P0 EXIT ;  /* 0x000000000000894d */ /* 0x000fea0003800000 */
.L_x_140:
[----:B------:R-:W-:Y:S05]  /*8020*/  BSYNC.RECONVERGENT B0 ;  /* 0x0000000000007941 */ /* 0x000fea0003800200 */
.L_x_137:
[----:B------:R-:W-:Y:S01]  /*8030*/  ULEA UR4, UR47, UR46, 0x3 ;  /* 0x0000002e2f047291 */ /* 0x000fe2000f8e18ff */
[----:B------:R-:W-:-:S04]  /*8040*/  DEPBAR.LE SB0, 0x0 ;  /* 0x000080000000791a */ /* 0x000fc80000000000 */
[----:B------:R-:W-:-:S04]  /*8050*/  UIADD3 UR4, UPT, UPT, UR4, 0xb8, URZ ;  /* 0x000000b804047890 */ /* 0x000fc8000fffe0ff */
[----:B------:R-:W-:-:S09]  /*8060*/  UPRMT UR4, UR37, 0x654, UR4 ;  /* 0x0000065425047896 */ /* 0x000fd20008000004 */
[----:B------:R-:W-:Y:S01]  /*8070*/  SYNCS.ARRIVE.TRANS64.RED.A1T0 RZ, [UR4], RZ ;  /* 0x000000ffffff79a7 */ /* 0x000fe20008100404 */
[----:B------:R-:W-:Y:S05]  /*8080*/  EXIT ;  /* 0x000000000000794d */ /* 0x000fea0003800000 */
.L_x_25:
[----:B--2---:R2:W4:Y:S02]  /*8090*/  SYNCS.PHASECHK.TRANS64.TRYWAIT P0, [R2+URZ+0x150], R3 ;  /* 0x00015003020075a7 */ /* 0x00452400080011ff */
[----:B----4-:R-:W-:Y:S05]  /*80a0*/  @!P0 NANOSLEEP.SYNCS 0x989680 ;  /* 0x009896800000895d */ /* 0x010fea0003900000 */
[----:B------:R-:W4:Y:S02]  /*80b0*/  @!P0 SYNCS.PHASECHK.TRANS64 P0, [R2+URZ+0x150], R3 ;  /* 0x00015003020085a7 */ /* 0x000f2400080010ff */
[----:B----4-:R-:W-:Y:S05]  /*80c0*/  @!P0 BRA `(.L_x_25) ;  /* 0xfffffffc00f08947 */ /* 0x010fea000383ffff */
[----:B------:R-:W-:Y:S05]  /*80d0*/  BRA `(.L_x_141) ;  /* 0xffffff9400ec7947 */ /* 0x000fea000383ffff */
.L_x_28:
[----:B------:R-:W-:-:S07]  /*80e0*/  MOV R2, UR33 ;  /* 0x0000002100027c02 */ /* 0x000fce0008000f00 */
.L_x_142:
[----:B-1----:R1:W2:Y:S02]  /*80f0*/  SYNCS.PHASECHK.TRANS64.TRYWAIT P0, [R2+URZ+0x50], R4 ;  /* 0x00005004020075a7 */ /* 0x0022a400080011ff */
[----:B--2---:R-:W-:Y:S05]  /*8100*/  @!P0 NANOSLEEP.SYNCS 0x989680 ;  /* 0x009896800000895d */ /* 0x004fea0003900000 */
[----:B------:R-:W2:Y:S02]  /*8110*/  @!P0 SYNCS.PHASECHK.TRANS64 P0, [R2+URZ+0x50], R4 ;  /* 0x00005004020085a7 */ /* 0x000ea400080010ff */
[----:B--2---:R-:W-:Y:S05]  /*8120*/  @!P0 BRA `(.L_x_142) ;  /* 0xfffffffc00f08947 */ /* 0x004fea000383ffff */
[----:B------:R-:W-:Y:S05]  /*8130*/  BRA `(.L_x_27) ;  /* 0xffffff9800547947 */ /* 0x000fea000383ffff */
.L_x_35:
[----:B-1----:R-:W-:-:S07]  /*8140*/  MOV R2, UR17 ;  /* 0x0000001100027c02 */ /* 0x002fce0008000f00 */
.L_x_143:
[----:B-1----:R1:W2:Y:S02]  /*8150*/  SYNCS.PHASECHK.TRANS64.TRYWAIT P0, [R2+URZ+0x50], R4 ;  /* 0x00005004020075a7 */ /* 0x0022a400080011ff */
[----:B--2---:R-:W-:Y:S05]  /*8160*/  @!P0 NANOSLEEP.SYNCS 0x989680 ;  /* 0x009896800000895d */ /* 0x004fea0003900000 */
[----:B------:R-:W2:Y:S02]  /*8170*/  @!P0 SYNCS.PHASECHK.TRANS64 P0, [R2+URZ+0x50], R4 ;  /* 0x00005004020085a7 */ /* 0x000ea400080010ff */
[----:B--2---:R-:W-:Y:S05]  /*8180*/  @!P0 BRA `(.L_x_143) ;  /* 0xfffffffc00f08947 */ /* 0x004fea000383ffff */
[----:B------:R-:W-:Y:S05]  /*8190*/  BRA `(.L_x_34) ;  /* 0xffffff9c00147947 */ /* 0x000fea000383ffff */
.L_x_40:
[----:B-1----:R1:W2:Y:S02]  /*81a0*/  SYNCS.PHASECHK.TRANS64.TRYWAIT P0, [R2+URZ+0xe0], R3 ;  /* 0x0000e003020075a7 */ /* 0x0022a400080011ff */
[----:B--2---:R-:W-:Y:S05]  /*81b0*/  @!P0 NANOSLEEP.SYNCS 0x989680 ;  /* 0x009896800000895d */ /* 0x004fea0003900000 */
[----:B------:R-:W2:Y:S02]  /*81c0*/  @!P0 SYNCS.PHASECHK.TRANS64 P0, [R2+URZ+0xe0], R3 ;  /* 0x0000e003020085a7 */ /* 0x000ea400080010ff */
[----:B--2---:R-:W-:Y:S05]  /*81d0*/  @!P0 BRA `(.L_x_40) ;  /* 0xfffffffc00f08947 */ /* 0x004fea000383ffff */
[----:B------:R-:W-:Y:S05]  /*81e0*/  BRA `(.L_x_144) ;  /* 0xffffff9c00b87947 */ /* 0x000fea000383ffff */
.L_x_44:
[----:B---3--:R-:W-:-:S07]  /*81f0*/  MOV R0, UR5 ;  /* 0x0000000500007c02 */ /* 0x008fce0008000f00 */
.L_x_145:
[----:B-1----:R1:W2:Y:S02]  /*8200*/  SYNCS.PHASECHK.TRANS64.TRYWAIT P0, [R0+URZ], R2 ;  /* 0x00000002000075a7 */ /* 0x0022a400080011ff */
[----:B--2---:R-:W-:Y:S05]  /*8210*/  @!P0 NANOSLEEP.SYNCS 0x989680 ;  /* 0x009896800000895d */ /* 0x004fea0003900000 */
[----:B------:R-:W2:Y:S02]  /*8220*/  @!P0 SYNCS.PHASECHK.TRANS64 P0, [R0+URZ], R2 ;  /* 0x00000002000085a7 */ /* 0x000ea400080010ff */
[----:B--2---:R-:W-:Y:S05]  /*8230*/  @!P0 BRA `(.L_x_145) ;  /* 0xfffffffc00f08947 */ /* 0x004fea000383ffff */
[----:B------:R-:W-:Y:S05]  /*8240*/  BRA `(.L_x_146) ;  /* 0xffffffa400287947 */ /* 0x000fea000383ffff */
.L_x_45:
[----:B---3--:R-:W-:-:S07]  /*8250*/  MOV R0, UR5 ;  /* 0x0000000500007c02 */ /* 0x008fce0008000f00 */
.L_x_147:
[----:B-1----:R1:W2:Y:S02]  /*8260*/  SYNCS.PHASECHK.TRANS64.TRYWAIT P0, [R0+URZ], R3 ;  /* 0x00000003000075a7 */ /* 0x0022a400080011ff */
[----:B--2---:R-:W-:Y:S05]  /*8270*/  @!P0 NANOSLEEP.SYNCS 0x989680 ;  /* 0x009896800000895d */ /* 0x004fea0003900000 */
[----:B------:R-:W2:Y:S02]  /*8280*/  @!P0 SYNCS.PHASECHK.TRANS64 P0, [R0+URZ], R3 ;  /* 0x00000003000085a7 */ /* 0x000ea400080010ff */
[----:B--2---:R-:W-:Y:S05]  /*8290*/  @!P0 BRA `(.L_x_147) ;  /* 0xfffffffc00f08947 */ /* 0x004fea000383ffff */
[----:B------:R-:W-:Y:S05]  /*82a0*/  BRA `(.L_x_148) ;  /* 0xffffffa400347947 */ /* 0x000fea000383ffff */
.L_x_46:
[----:B---3--:R-:W-:-:S07]  /*82b0*/  MOV R0, UR5 ;  /* 0x0000000500007c02 */ /* 0x008fce0008000f00 */
.L_x_149:
[----:B-1----:R1:W2:Y:S02]  /*82c0*/  SYNCS.PHASECHK.TRANS64.TRYWAIT P0, [R0+URZ], R3 ;  /* 0x00000003000075a7 */ /* 0x0022a400080011ff */
[----:B--2---:R-:W-:Y:S05]  /*82d0*/  @!P0 NANOSLEEP.SYNCS 0x989680 ;  /* 0x009896800000895d */ /* 0x004fea0003900000 */
[----:B------:R-:W2:Y:S02]  /*82e0*/  @!P0 SYNCS.PHASECHK.TRANS64 P0, [R0+URZ], R3 ;  /* 0x00000003000085a7 */ /* 0x000ea400080010ff */
[----:B--2---:R-:W-:Y:S05]  /*82f0*/  @!P0 BRA `(.L_x_149) ;  /* 0xfffffffc00f08947 */ /* 0x004fea000383ffff */
[----:B------:R-:W-:Y:S05]  /*8300*/  BRA `(.L_x_150) ;  /* 0xffffffa400407947 */ /* 0x000fea000383ffff */
.L_x_47:
[----:B---3--:R-:W-:-:S07]  /*8310*/  MOV R0, UR5 ;  /* 0x0000000500007c02 */ /* 0x008fce0008000f00 */
.L_x_151:
[----:B-1----:R1:W2:Y:S02]  /*8320*/  SYNCS.PHASECHK.TRANS64.TRYWAIT P0, [R0+URZ], R3 ;  /* 0x00000003000075a7 */ /* 0x0022a400080011ff */
[----:B--2---:R-:W-:Y:S05]  /*8330*/  @!P0 NANOSLEEP.SYNCS 0x989680 ;  /* 0x009896800000895d */ /* 0x004fea0003900000 */
[----:B------:R-:W2:Y:S02]  /*8340*/  @!P0 SYNCS.PHASECHK.TRANS64 P0, [R0+URZ], R3 ;  /* 0x00000003000085a7 */ /* 0x000ea400080010ff */
[----:B--2---:R-:W-:Y:S05]  /*8350*/  @!P0 BRA `(.L_x_151) ;  /* 0xfffffffc00f08947 */ /* 0x004fea000383ffff */
[----:B------:R-:W-:Y:S05]  /*8360*/  BRA `(.L_x_152) ;  /* 0xffffffa4004c7947 */ /* 0x000fea000383ffff */
.L_x_48:
[----:B---3--:R-:W-:-:S07]  /*8370*/  MOV R0, UR5 ;  /* 0x0000000500007c02 */ /* 0x008fce0008000f00 */
.L_x_153:
[----:B-1----:R1:W2:Y:S02]  /*8380*/  SYNCS.PHASECHK.TRANS64.TRYWAIT P0, [R0+URZ], R3 ;  /* 0x00000003000075a7 */ /* 0x0022a400080011ff */
[----:B--2---:R-:W-:Y:S05]  /*8390*/  @!P0 NANOSLEEP.SYNCS 0x989680 ;  /* 0x009896800000895d */ /* 0x004fea0003900000 */
[----:B------:R-:W2:Y:S02]  /*83a0*/  @!P0 SYNCS.PHASECHK.TRANS64 P0, [R0+URZ], R3 ;  /* 0x00000003000085a7 */ /* 0x000ea400080010ff */
[----:B--2---:R-:W-:Y:S05]  /*83b0*/  @!P0 BRA `(.L_x_153) ;  /* 0xfffffffc00f08947 */ /* 0x004fea000383ffff */
[----:B------:R-:W-:Y:S05]  /*83c0*/  BRA `(.L_x_154) ;  /* 0xffffffa400587947 */ /* 0x000fea000383ffff */
.L_x_49:
[----:B---3--:R-:W-:-:S07]  /*83d0*/  MOV R0, UR5 ;  /* 0x0000000500007c02 */ /* 0x008fce0008000f00 */
.L_x_155:
[----:B-1----:R1:W2:Y:S02]  /*83e0*/  SYNCS.PHASECHK.TRANS64.TRYWAIT P0, [R0+URZ], R3 ;  /* 0x00000003000075a7 */ /* 0x0022a400080011ff */
[----:B--2---:R-:W-:Y:S05]  /*83f0*/  @!P0 NANOSLEEP.SYNCS 0x989680 ;  /* 0x009896800000895d */ /* 0x004fea0003900000 */
[----:B------:R-:W2:Y:S02]  /*8400*/  @!P0 SYNCS.PHASECHK.TRANS64 P0, [R0+URZ], R3 ;  /* 0x00000003000085a7 */ /* 0x000ea400080010ff */
[----:B--2---:R-:W-:Y:S05]  /*8410*/  @!P0 BRA `(.L_x_155) ;  /* 0xfffffffc00f08947 */ /* 0x004fea000383ffff */
[----:B------:R-:W-:Y:S05]  /*8420*/  BRA `(.L_x_156) ;  /* 0xffffffa400647947 */ /* 0x000fea000383ffff */
.L_x_50:
[----:B---3--:R-:W-:-:S07]  /*8430*/  MOV R0, UR5 ;  /* 0x0000000500007c02 */ /* 0x008fce0008000f00 */
.L_x_157:
[----:B-1----:R1:W2:Y:S02]  /*8440*/  SYNCS.PHASECHK.TRANS64.TRYWAIT P0, [R0+URZ], R3 ;  /* 0x00000003000075a7 */ /* 0x0022a400080011ff */
[----:B--2---:R-:W-:Y:S05]  /*8450*/  @!P0 NANOSLEEP.SYNCS 0x989680 ;  /* 0x009896800000895d */ /* 0x004fea0003900000 */
[----:B------:R-:W2:Y:S02]  /*8460*/  @!P0 SYNCS.PHASECHK.TRANS64 P0, [R0+URZ], R3 ;  /* 0x00000003000085a7 */ /* 0x000ea400080010ff */
[----:B--2---:R-:W-:Y:S05]  /*8470*/  @!P0 BRA `(.L_x_157) ;  /* 0xfffffffc00f08947 */ /* 0x004fea000383ffff */
[----:B------:R-:W-:Y:S05]  /*8480*/  BRA `(.L_x_158) ;  /* 0xffffffa400707947 */ /* 0x000fea000383ffff */
.L_x_51:
[----:B---3--:R-:W-:-:S07]  /*8490*/  MOV R0, UR5 ;  /* 0x0000000500007c02 */ /* 0x008fce0008000f00 */
.L_x_159:
[----:B-1----:R1:W2:Y:S02]  /*84a0*/  SYNCS.PHASECHK.TRANS64.TRYWAIT P0, [R0+URZ], R3 ;  /* 0x00000003000075a7 */ /* 0x0022a400080011ff */
[----:B--2---:R-:W-:Y:S05]  /*84b0*/  @!P0 NANOSLEEP.SYNCS 0x989680 ;  /* 0x009896800000895d */ /* 0x004fea0003900000 */
[----:B------:R-:W2:Y:S02]  /*84c0*/  @!P0 SYNCS.PHASECHK.TRANS64 P0, [R0+URZ], R3 ;  /* 0x00000003000085a7 */ /* 0x000ea400080010ff */
[----:B--2---:R-:W-:Y:S05]  /*84d0*/  @!P0 BRA `(.L_x_159) ;  /* 0xfffffffc00f08947 */ /* 0x004fea000383ffff */
[----:B------:R-:W-:Y:S05]  /*84e0*/  BRA `(.L_x_160) ;  /* 0xffffffa4007c7947 */ /* 0x000fea000383ffff */
.L_x_52:
[----:B---3--:R-:W-:-:S07]  /*84f0*/  MOV R0, UR5 ;  /* 0x0000000500007c02 */ /* 0x008fce0008000f00 */
.L_x_161:
[----:B-1----:R1:W2:Y:S02]  /*8500*/  SYNCS.PHASECHK.TRANS64.TRYWAIT P0, [R0+URZ], R3 ;  /* 0x00000003000075a7 */ /* 0x0022a400080011ff */
[----:B--2---:R-:W-:Y:S05]  /*8510*/  @!P0 NANOSLEEP.SYNCS 0x989680 ;  /* 0x009896800000895d */ /* 0x004fea0003900000 */
[----:B------:R-:W2:Y:S02]  /*8520*/  @!P0 SYNCS.PHASECHK.TRANS64 P0, [R0+URZ], R3 ;  /* 0x00000003000085a7 */ /* 0x000ea400080010ff */
[----:B--2---:R-:W-:Y:S05]  /*8530*/  @!P0 BRA `(.L_x_161) ;  /* 0xfffffffc00f08947 */ /* 0x004fea000383ffff */
[----:B------:R-:W-:Y:S05]  /*8540*/  BRA `(.L_x_162) ;  /* 0xffffffa400887947 */ /* 0x000fea000383ffff */
.L_x_55:
[----:B-1----:R1:W2:Y:S02]  /*8550*/  SYNCS.PHASECHK.TRANS64.TRYWAIT P0, [R0+URZ+0x140], R4 ;  /* 0x00014004000075a7 */ /* 0x0022a400080011ff */
[----:B--2---:R-:W-:Y:S05]  /*8560*/  @!P0 NANOSLEEP.SYNCS 0x989680 ;  /* 0x009896800000895d */ /* 0x004fea0003900000 */
[----:B------:R-:W2:Y:S02]  /*8570*/  @!P0 SYNCS.PHASECHK.TRANS64 P0, [R0+URZ+0x140], R4 ;  /* 0x00014004000085a7 */ /* 0x000ea400080010ff */
[----:B--2---:R-:W-:Y:S05]  /*8580*/  @!P0 BRA `(.L_x_55) ;  /* 0xfffffffc00f08947 */ /* 0x004fea000383ffff */
[----:B------:R-:W-:Y:S05]  /*8590*/  BRA `(.L_x_163) ;  /* 0xffffffa400e87947 */ /* 0x000fea000383ffff */
.L_x_56:
[----:B------:R-:W-:-:S07]  /*85a0*/  MOV R0, UR5 ;  /* 0x0000000500007c02 */ /* 0x000fce0008000f00 */
.L_x_164:
[----:B-1----:R1:W2:Y:S02]  /*85b0*/  SYNCS.PHASECHK.TRANS64.TRYWAIT P0, [R0+URZ+0xf0], R5 ;  /* 0x0000f005000075a7 */ /* 0x0022a400080011ff */
[----:B--2---:R-:W-:Y:S05]  /*85c0*/  @!P0 NANOSLEEP.SYNCS 0x989680 ;  /* 0x009896800000895d */ /* 0x004fea0003900000 */
[----:B------:R-:W2:Y:S02]  /*85d0*/  @!P0 SYNCS.PHASECHK.TRANS64 P0, [R0+URZ+0xf0], R5 ;  /* 0x0000f005000085a7 */ /* 0x000ea400080010ff */
[----:B--2---:R-:W-:Y:S05]  /*85e0*/  @!P0 BRA `(.L_x_164) ;  /* 0xfffffffc00f08947 */ /* 0x004fea000383ffff */
[----:B------:R-:W-:Y:S05]  /*85f0*/  BRA `(.L_x_165) ;  /* 0xffffffa400f87947 */ /* 0x000fea000383ffff */
.L_x_57:
[----:B-1----:R1:W2:Y:S02]  /*8600*/  SYNCS.PHASECHK.TRANS64.TRYWAIT P1, [R0+URZ+0xe0], R4 ;  /* 0x0000e004000075a7 */ /* 0x0022a400080211ff */
[----:B--2---:R-:W-:Y:S05]  /*8610*/  @!P1 NANOSLEEP.SYNCS 0x989680 ;  /* 0x009896800000995d */ /* 0x004fea0003900000 */
[----:B------:R-:W2:Y:S02]  /*8620*/  @!P1 SYNCS.PHASECHK.TRANS64 P1, [R0+URZ+0xe0], R4 ;  /* 0x0000e004000095a7 */ /* 0x000ea400080210ff */
[----:B--2---:R-:W-:Y:S05]  /*8630*/  @!P1 BRA `(.L_x_57) ;  /* 0xfffffffc00f09947 */ /* 0x004fea000383ffff */
[----:B------:R-:W-:Y:S05]  /*8640*/  BRA `(.L_x_166) ;  /* 0xffffffa800287947 */ /* 0x000fea000383ffff */
.L_x_60:
[----:B------:R-:W-:-:S07]  /*8650*/  MOV R0, UR5 ;  /* 0x0000000500007c02 */ /* 0x000fce0008000f00 */
.L_x_167:
[----:B-1----:R1:W2:Y:S02]  /*8660*/  SYNCS.PHASECHK.TRANS64.TRYWAIT P0, [R0+URZ+0xf0], R2 ;  /* 0x0000f002000075a7 */ /* 0x0022a400080011ff */
[----:B--2---:R-:W-:Y:S05]  /*8670*/  @!P0 NANOSLEEP.SYNCS 0x989680 ;  /* 0x009896800000895d */ /* 0x004fea0003900000 */
[----:B------:R-:W2:Y:S02]  /*8680*/  @!P0 SYNCS.PHASECHK.TRANS64 P0, [R0+URZ+0xf0], R2 ;  /* 0x0000f002000085a7 */ /* 0x000ea400080010ff */
[----:B--2---:R-:W-:Y:S05]  /*8690*/  @!P0 BRA `(.L_x_167) ;  /* 0xfffffffc00f08947 */ /* 0x004fea000383ffff */
[----:B------:R-:W-:Y:S05]  /*86a0*/  BRA `(.L_x_59) ;  /* 0xffffffa8007c7947 */ /* 0x000fea000383ffff */
.L_x_69:
[----:B-1----:R-:W-:-:S04]  /*86b0*/  MOV R4, UR6 ;  /* 0x0000000600047c02 */ /* 0x002fc80008000f00 */
[----:B------:R1:W2:Y:S03]  /*86c0*/  SYNCS.PHASECHK.TRANS64.TRYWAIT P0, [R4+URZ+0x8], R5 ;  /* 0x00000805040075a7 */ /* 0x0002a600080011ff */
[----:B--2---:R-:W-:Y:S05]  /*86d0*/  @!P0 NANOSLEEP.SYNCS 0x989680 ;  /* 0x009896800000895d */ /* 0x004fea0003900000 */
[----:B------:R-:W2:Y:S02]  /*86e0*/  @!P0 SYNCS.PHASECHK.TRANS64 P0, [R4+URZ+0x8], R5 ;  /* 0x00000805040085a7 */ /* 0x000ea400080010ff */
[----:B--2---:R-:W-:Y:S05]  /*86f0*/  @!P0 BRA `(.L_x_69) ;  /* 0xfffffffc00ec8947 */ /* 0x004fea000383ffff */
[----:B------:R-:W-:Y:S05]  /*8700*/  BRA `(.L_x_68) ;  /* 0xffffffac00307947 */ /* 0x000fea000383ffff */
.L_x_71:
[----:B------:R-:W-:Y:S01]  /*8710*/  BSSY B0, `(.L_x_168) ;  /* 0x0000006000007945 */ /* 0x000fe20003800000 */
[----:B------:R-:W-:-:S07]  /*8720*/  MOV R15, 0xffffffff ;  /* 0xffffffff000f7802 */ /* 0x000fce0000000f00 */
[----:B-1---5:R-:W-:Y:S05]  /*8730*/  WARPSYNC.COLLECTIVE R15, `(.L_x_169) ;  /* 0x000000000f0c7348 */ /* 0x022fea0003c00000 */
[----:B------:R-:W-:Y:S02]  /*8740*/  ELECT P6, UR79, PT ;  /* 0x00000000004f782f */ /* 0x000fe400038c0000 */
[----:B------:R-:W-:Y:S01]  /*8750*/  MOV R14, UR79 ;  /* 0x0000004f000e7c02 */ /* 0x000fe20008000f00 */
[----:B-1---5:R-:W-:Y:S10]  /*8760*/  ENDCOLLECTIVE ;  /* 0x000000000000791b */ /* 0x022ff40003800000 */
.L_x_169:
[----:B------:R-:W-:Y:S05]  /*8770*/  BSYNC B0 ;  /* 0x0000000000007941 */ /* 0x000fea0003800000 */
.L_x_168:
[----:B------:R-:W-:Y:S05]  /*8780*/  BRA `(.L_x_170) ;  /* 0xffffffac00607947 */ /* 0x000fea000383ffff */
.L_x_73:
[----:B-1----:R-:W-:-:S04]  /*8790*/  MOV R2, UR6 ;  /* 0x0000000600027c02 */ /* 0x002fc80008000f00 */
[----:B------:R1:W2:Y:S03]  /*87a0*/  SYNCS.PHASECHK.TRANS64.TRYWAIT P0, [R2+URZ+0x8], R3 ;  /* 0x00000803020075a7 */ /* 0x0002a600080011ff */
[----:B--2---:R-:W-:Y:S05]  /*87b0*/  @!P0 NANOSLEEP.SYNCS 0x989680 ;  /* 0x009896800000895d */ /* 0x004fea0003900000 */
[----:B------:R-:W2:Y:S02]  /*87c0*/  @!P0 SYNCS.PHASECHK.TRANS64 P0, [R2+URZ+0x8], R3 ;  /* 0x00000803020085a7 */ /* 0x000ea400080010ff */
[----:B--2---:R-:W-:Y:S05]  /*87d0*/  @!P0 BRA `(.L_x_73) ;  /* 0xfffffffc00ec8947 */ /* 0x004fea000383ffff */
[----:B------:R-:W-:Y:S05]  /*87e0*/  BRA `(.L_x_72) ;  /* 0xffffffac00647947 */ /* 0x000fea000383ffff */
.L_x_74:
[----:B-1----:R1:W2:Y:S02]  /*87f0*/  SYNCS.PHASECHK.TRANS64.TRYWAIT P0, [R0+URZ+0xe0], R4 ;  /* 0x0000e004000075a7 */ /* 0x0022a400080011ff */
[----:B--2---:R-:W-:Y:S05]  /*8800*/  @!P0 NANOSLEEP.SYNCS 0x989680 ;  /* 0x009896800000895d */ /* 0x004fea0003900000 */
[----:B------:R-:W2:Y:S02]  /*8810*/  @!P0 SYNCS.PHASECHK.TRANS64 P0, [R0+URZ+0xe0], R4 ;  /* 0x0000e004000085a7 */ /* 0x000ea400080010ff */
[----:B--2---:R-:W-:Y:S05]  /*8820*/  @!P0 BRA `(.L_x_74) ;  /* 0xfffffffc00f08947 */ /* 0x004fea000383ffff */
[----:B------:R-:W-:Y:S05]  /*8830*/  BRA `(.L_x_171) ;  /* 0xffffffb000507947 */ /* 0x000fea000383ffff */
.L_x_76:
[----:B------:R-:W-:-:S07]  /*8840*/  MOV R0, UR9 ;  /* 0x0000000900007c02 */ /* 0x000fce0008000f00 */
.L_x_172:
[----:B-1----:R1:W2:Y:S02]  /*8850*/  SYNCS.PHASECHK.TRANS64.TRYWAIT P0, [R0+URZ+0x120], R4 ;  /* 0x00012004000075a7 */ /* 0x0022a400080011ff */
[----:B--2---:R-:W-:Y:S05]  /*8860*/  @!P0 NANOSLEEP.SYNCS 0x989680 ;  /* 0x009896800000895d */ /* 0x004fea0003900000 */
[----:B------:R-:W2:Y:S02]  /*8870*/  @!P0 SYNCS.PHASECHK.TRANS64 P0, [R0+URZ+0x120], R4 ;  /* 0x00012004000085a7 */ /* 0x000ea400080010ff */
[----:B--2---:R-:W-:Y:S05]  /*8880*/  @!P0 BRA `(.L_x_172) ;  /* 0xfffffffc00f08947 */ /* 0x004fea000383ffff */
[----:B------:R-:W-:Y:S05]  /*8890*/  BRA `(.L_x_173) ;  /* 0xffffffb0009c7947 */ /* 0x000fea000383ffff */
.L_x_79:
[----:B------:R-:W-:Y:S07]  /*88a0*/  MOV R0, UR8 ;  /* 0x0000000800007c02 */ /* 0x000fee0008000f00 */
.L_x_174:
[----:B-1----:R1:W2:Y:S02]  /*88b0*/  SYNCS.PHASECHK.TRANS64.TRYWAIT P0, [R0+URZ], R4 ;  /* 0x00000004000075a7 */ /* 0x0022a400080011ff */
[----:B--2---:R-:W-:Y:S05]  /*88c0*/  @!P0 NANOSLEEP.SYNCS 0x989680 ;  /* 0x009896800000895d */ /* 0x004fea0003900000 */
[----:B------:R-:W2:Y:S02]  /*88d0*/  @!P0 SYNCS.PHASECHK.TRANS64 P0, [R0+URZ], R4 ;  /* 0x00000004000085a7 */ /* 0x000ea400080010ff */
[----:B--2---:R-:W-:Y:S05]  /*88e0*/  @!P0 BRA `(.L_x_174) ;  /* 0xfffffffc00f08947 */ /* 0x004fea000383ffff */
[----:B------:R-:W-:Y:S05]  /*88f0*/  BRA `(.L_x_78) ;  /* 0xffffffb000b07947 */ /* 0x000fea000383ffff */
.L_x_83:
[----:B-1----:R-:W-:-:S07]  /*8900*/  MOV R0, UR8 ;  /* 0x0000000800007c02 */ /* 0x002fce0008000f00 */
.L_x_175:
[----:B-1----:R1:W2:Y:S02]  /*8910*/  SYNCS.PHASECHK.TRANS64.TRYWAIT P0, [R0+URZ], R2 ;  /* 0x00000002000075a7 */ /* 0x0022a400080011ff */
[----:B--2---:R-:W-:Y:S05]  /*8920*/  @!P0 NANOSLEEP.SYNCS 0x989680 ;  /* 0x009896800000895d */ /* 0x004fea0003900000 */
[----:B------:R-:W2:Y:S02]  /*8930*/  @!P0 SYNCS.PHASECHK.TRANS64 P0, [R0+URZ], R2 ;  /* 0x00000002000085a7 */ /* 0x000ea400080010ff */
[----:B--2---:R-:W-:Y:S05]  /*8940*/  @!P0 BRA `(.L_x_175) ;  /* 0xfffffffc00f08947 */ /* 0x004fea000383ffff */
[----:B------:R-:W-:Y:S05]  /*8950*/  BRA `(.L_x_176) ;  /* 0xffffffb400a47947 */ /* 0x000fea000383ffff */
.L_x_84:
[----:B------:R-:W-:-:S07]  /*8960*/  MOV R0, UR8 ;  /* 0x0000000800007c02 */ /* 0x000fce0008000f00 */
.L_x_177:
[----:B-1----:R1:W2:Y:S02]  /*8970*/  SYNCS.PHASECHK.TRANS64.TRYWAIT P0, [R0+URZ], R3 ;  /* 0x00000003000075a7 */ /* 0x0022a400080011ff */
[----:B--2---:R-:W-:Y:S05]  /*8980*/  @!P0 NANOSLEEP.SYNCS 0x989680 ;  /* 0x009896800000895d */ /* 0x004fea0003900000 */
[----:B------:R-:W2:Y:S02]  /*8990*/  @!P0 SYNCS.PHASECHK.TRANS64 P0, [R0+URZ], R3 ;  /* 0x00000003000085a7 */ /* 0x000ea400080010ff */
[----:B--2---:R-:W-:Y:S05]  /*89a0*/  @!P0 BRA `(.L_x_177) ;  /* 0xfffffffc00f08947 */ /* 0x004fea000383ffff */
[----:B------:R-:W-:Y:S05]  /*89b0*/  BRA `(.L_x_178) ;  /* 0xffffffb400b07947 */ /* 0x000fea000383ffff */
.L_x_85:
[----:B------:R-:W-:-:S07]  /*89c0*/  MOV R0, UR8 ;  /* 0x0000000800007c02 */ /* 0x000fce0008000f00 */
.L_x_179:
[----:B-1----:R1:W2:Y:S02]  /*89d0*/  SYNCS.PHASECHK.TRANS64.TRYWAIT P0, [R0+URZ], R3 ;  /* 0x00000003000075a7 */ /* 0x0022a400080011ff */
[----:B--2---:R-:W-:Y:S05]  /*89e0*/  @!P0 NANOSLEEP.SYNCS 0x989680 ;  /* 0x009896800000895d */ /* 0x004fea0003900000 */
[----:B------:R-:W2:Y:S02]  /*89f0*/  @!P0 SYNCS.PHASECHK.TRANS64 P0, [R0+URZ], R3 ;  /* 0x00000003000085a7 */ /* 0x000ea400080010ff */
[----:B--2---:R-:W-:Y:S05]  /*8a00*/  @!P0 BRA `(.L_x_179) ;  /* 0xfffffffc00f08947 */ /* 0x004fea000383ffff */
[----:B------:R-:W-:Y:S05]  /*8a10*/  BRA `(.L_x_180) ;  /* 0xffffffb400bc7947 */ /* 0x000fea000383ffff */
.L_x_88:
[----:B------:R-:W-:-:S07]  /*8a20*/  MOV R0, UR7 ;  /* 0x0000000700007c02 */ /* 0x000fce0008000f00 */
.L_x_181:
[----:B-1----:R1:W2:Y:S02]  /*8a30*/  SYNCS.PHASECHK.TRANS64.TRYWAIT P1, [R0+URZ+0x160], R2 ;  /* 0x00016002000075a7 */ /* 0x0022a400080211ff */
[----:B--2---:R-:W-:Y:S05]  /*8a40*/  @!P1 NANOSLEEP.SYNCS 0x989680 ;  /* 0x009896800000995d */ /* 0x004fea0003900000 */
[----:B------:R-:W2:Y:S02]  /*8a50*/  @!P1 SYNCS.PHASECHK.TRANS64 P1, [R0+URZ+0x160], R2 ;  /* 0x00016002000095a7 */ /* 0x000ea400080210ff */
[----:B--2---:R-:W-:Y:S05]  /*8a60*/  @!P1 BRA `(.L_x_181) ;  /* 0xfffffffc00f09947 */ /* 0x004fea000383ffff */
[----:B------:R-:W-:Y:S05]  /*8a70*/  BRA `(.L_x_182) ;  /* 0xffffffb800087947 */ /* 0x000fea000383ffff */
.L_x_93:
[----:B--2---:R2:W4:Y:S02]  /*8a80*/  SYNCS.PHASECHK.TRANS64.TRYWAIT P0, [R0+URZ+0xe0], R2 ;  /* 0x0000e002000075a7 */ /* 0x00452400080011ff */
[----:B----4-:R-:W-:Y:S05]  /*8a90*/  @!P0 NANOSLEEP.SYNCS 0x989680 ;  /* 0x009896800000895d */ /* 0x010fea0003900000 */
[----:B------:R-:W4:Y:S02]  /*8aa0*/  @!P0 SYNCS.PHASECHK.TRANS64 P0, [R0+URZ+0xe0], R2 ;  /* 0x0000e002000085a7 */ /* 0x000f2400080010ff */
[----:B----4-:R-:W-:Y:S05]  /*8ab0*/  @!P0 BRA `(.L_x_93) ;  /* 0xfffffffc00f08947 */ /* 0x010fea000383ffff */
[----:B------:R-:W-:Y:S05]  /*8ac0*/  BRA `(.L_x_183) ;  /* 0xffffffbc000c7947 */ /* 0x000fea000383ffff */
.L_x_96:
[----:B------:R-:W-:Y:S07]  /*8ad0*/  MOV R0, UR6 ;  /* 0x0000000600007c02 */ /* 0x000fee0008000f00 */
.L_x_184:
[----:B--2---:R2:W4:Y:S02]  /*8ae0*/  SYNCS.PHASECHK.TRANS64.TRYWAIT P0, [R0+URZ+0xd8], R2 ;  /* 0x0000d802000075a7 */ /* 0x00452400080011ff */
[----:B----4-:R-:W-:Y:S05]  /*8af0*/  @!P0 NANOSLEEP.SYNCS 0x989680 ;  /* 0x009896800000895d */ /* 0x010fea0003900000 */
[----:B------:R-:W4:Y:S02]  /*8b00*/  @!P0 SYNCS.PHASECHK.TRANS64 P0, [R0+URZ+0xd8], R2 ;  /* 0x0000d802000085a7 */ /* 0x000f2400080010ff */
[----:B----4-:R-:W-:Y:S05]  /*8b10*/  @!P0 BRA `(.L_x_184) ;  /* 0xfffffffc00f08947 */ /* 0x010fea000383ffff */
[----:B------:R-:W-:Y:S05]  /*8b20*/  BRA `(.L_x_95) ;  /* 0xffffffbc00ec7947 */ /* 0x000fea000383ffff */
.L_x_99:
[----:B------:R-:W-:Y:S07]  /*8b30*/  MOV R0, UR15 ;  /* 0x0000000f00007c02 */ /* 0x000fee0008000f00 */
.L_x_185:
[----:B-1----:R1:W2:Y:S02]  /*8b40*/  SYNCS.PHASECHK.TRANS64.TRYWAIT P0, [R0+URZ+0xb8], R9 ;  /* 0x0000b809000075a7 */ /* 0x0022a400080011ff */
[----:B--2---:R-:W-:Y:S05]  /*8b50*/  @!P0 NANOSLEEP.SYNCS 0x989680 ;  /* 0x009896800000895d */ /* 0x004fea0003900000 */
[----:B------:R-:W2:Y:S02]  /*8b60*/  @!P0 SYNCS.PHASECHK.TRANS64 P0, [R0+URZ+0xb8], R9 ;  /* 0x0000b809000085a7 */ /* 0x000ea400080010ff */
[----:B--2---:R-:W-:Y:S05]  /*8b70*/  @!P0 BRA `(.L_x_185) ;  /* 0xfffffffc00f08947 */ /* 0x004fea000383ffff */
[----:B------:R-:W-:Y:S05]  /*8b80*/  BRA `(.L_x_186) ;  /* 0xffffffc000647947 */ /* 0x000fea000383ffff */
.L_x_100:
[----:B------:R-:W-:Y:S07]  /*8b90*/  MOV R0, UR13 ;  /* 0x0000000d00007c02 */ /* 0x000fee0008000f00 */
.L_x_187:
[----:B-1----:R1:W2:Y:S02]  /*8ba0*/  SYNCS.PHASECHK.TRANS64.TRYWAIT P0, [R0+URZ+0xb8], R14 ;  /* 0x0000b80e000075a7 */ /* 0x0022a400080011ff */
[----:B--2---:R-:W-:Y:S05]  /*8bb0*/  @!P0 NANOSLEEP.SYNCS 0x989680 ;  /* 0x009896800000895d */ /* 0x004fea0003900000 */
[----:B------:R-:W2:Y:S02]  /*8bc0*/  @!P0 SYNCS.PHASECHK.TRANS64 P0, [R0+URZ+0xb8], R14 ;  /* 0x0000b80e000085a7 */ /* 0x000ea400080010ff */
[----:B--2---:R-:W-:Y:S05]  /*8bd0*/  @!P0 BRA `(.L_x_187) ;  /* 0xfffffffc00f08947 */ /* 0x004fea000383ffff */
[----:B------:R-:W-:Y:S05]  /*8be0*/  BRA `(.L_x_188) ;  /* 0xffffffc400047947 */ /* 0x000fea000383ffff */
.L_x_102:
[----:B------:R-:W-:-:S07]  /*8bf0*/  MOV R0, UR4 ;  /* 0x0000000400007c02 */ /* 0x000fce0008000f00 */
.L_x_189:
[----:B-1----:R1:W4:Y:S02]  /*8c00*/  SYNCS.PHASECHK.TRANS64.TRYWAIT P0, [R0+URZ], R2 ;  /* 0x00000002000075a7 */ /* 0x00232400080011ff */
[----:B----4-:R-:W-:Y:S05]  /*8c10*/  @!P0 NANOSLEEP.SYNCS 0x989680 ;  /* 0x009896800000895d */ /* 0x010fea0003900000 */
[----:B------:R-:W4:Y:S02]  /*8c20*/  @!P0 SYNCS.PHASECHK.TRANS64 P0, [R0+URZ], R2 ;  /* 0x00000002000085a7 */ /* 0x000f2400080010ff */
[----:B----4-:R-:W-:Y:S05]  /*8c30*/  @!P0 BRA `(.L_x_189) ;  /* 0xfffffffc00f08947 */ /* 0x010fea000383ffff */
[----:B------:R-:W-:Y:S05]  /*8c40*/  BRA `(.L_x_190) ;  /* 0xffffffc400907947 */ /* 0x000fea000383ffff */
.L_x_103:
[----:B------:R-:W-:-:S07]  /*8c50*/  MOV R0, UR4 ;  /* 0x0000000400007c02 */ /* 0x000fce0008000f00 */
.L_x_191:
[----:B-1----:R1:W4:Y:S02]  /*8c60*/  SYNCS.PHASECHK.TRANS64.TRYWAIT P0, [R0+URZ], R2 ;  /* 0x00000002000075a7 */ /* 0x00232400080011ff */
[----:B----4-:R-:W-:Y:S05]  /*8c70*/  @!P0 NANOSLEEP.SYNCS 0x989680 ;  /* 0x009896800000895d */ /* 0x010fea0003900000 */
[----:B------:R-:W4:Y:S02]  /*8c80*/  @!P0 SYNCS.PHASECHK.TRANS64 P0, [R0+URZ], R2 ;  /* 0x00000002000085a7 */ /* 0x000f2400080010ff */
[----:B----4-:R-:W-:Y:S05]  /*8c90*/  @!P0 BRA `(.L_x_191) ;  /* 0xfffffffc00f08947 */ /* 0x010fea000383ffff */
[----:B------:R-:W-:Y:S05]  /*8ca0*/  BRA `(.L_x_192) ;  /* 0xffffffc4009c7947 */ /* 0x000fea000383ffff */
.L_x_105:
[----:B--2---:R2:W4:Y:S02]  /*8cb0*/  SYNCS.PHASECHK.TRANS64.TRYWAIT P0, [R0+URZ+0xe0], R2 ;  /* 0x0000e002000075a7 */ /* 0x00452400080011ff */
[----:B----4-:R-:W-:Y:S05]  /*8cc0*/  @!P0 NANOSLEEP.SYNCS 0x989680 ;  /* 0x009896800000895d */ /* 0x010fea0003900000 */
[----:B------:R-:W4:Y:S02]  /*8cd0*/  @!P0 SYNCS.PHASECHK.TRANS64 P0, [R0+URZ+0xe0], R2 ;  /* 0x0000e002000085a7 */ /* 0x000f2400080010ff */
[----:B----4-:R-:W-:Y:S05]  /*8ce0*/  @!P0 BRA `(.L_x_105) ;  /* 0xfffffffc00f08947 */ /* 0x010fea000383ffff */
[----:B------:R-:W-:Y:S05]  /*8cf0*/  BRA `(.L_x_193) ;  /* 0xffffffc800847947 */ /* 0x000fea000383ffff */
.L_x_116:
[----:B-1----:R1:W4:Y:S02]  /*8d00*/  SYNCS.PHASECHK.TRANS64.TRYWAIT P1, [R0+URZ+0xa0], R3 ;  /* 0x0000a003000075a7 */ /* 0x00232400080211ff */
[----:B----4-:R-:W-:Y:S05]  /*8d10*/  @!P1 NANOSLEEP.SYNCS 0x989680 ;  /* 0x009896800000995d */ /* 0x010fea0003900000 */
[----:B------:R-:W4:Y:S02]  /*8d20*/  @!P1 SYNCS.PHASECHK.TRANS64 P1, [R0+URZ+0xa0], R3 ;  /* 0x0000a003000095a7 */ /* 0x000f2400080210ff */
[----:B----4-:R-:W-:Y:S05]  /*8d30*/  @!P1 BRA `(.L_x_116) ;  /* 0xfffffffc00f09947 */ /* 0x010fea000383ffff */
[----:B------:R-:W-:Y:S05]  /*8d40*/  BRA `(.L_x_115) ;  /* 0xffffffd400c87947 */ /* 0x000fea000383ffff */
.L_x_118:
[----:B-1----:R1:W2:Y:S02]  /*8d50*/  SYNCS.PHASECHK.TRANS64.TRYWAIT P0, [R110+URZ+0x100], R2 ;  /* 0x000100026e0075a7 */ /* 0x0022a400080011ff */
[----:B--2---:R-:W-:Y:S05]  /*8d60*/  @!P0 NANOSLEEP.SYNCS 0x989680 ;  /* 0x009896800000895d */ /* 0x004fea0003900000 */
[----:B------:R-:W2:Y:S02]  /*8d70*/  @!P0 SYNCS.PHASECHK.TRANS64 P0, [R110+URZ+0x100], R2 ;  /* 0x000100026e0085a7 */ /* 0x000ea400080010ff */
[----:B--2---:R-:W-:Y:S05]  /*8d80*/  @!P0 BRA `(.L_x_118) ;  /* 0xfffffffc00f08947 */ /* 0x004fea000383ffff */
[----:B------:R-:W-:Y:S05]  /*8d90*/  BRA `(.L_x_117) ;  /* 0xffffffd800007947 */ /* 0x000fea000383ffff */
.L_x_129:
[----:B--2---:R2:W3:Y:S02]  /*8da0*/  SYNCS.PHASECHK.TRANS64.TRYWAIT P0, [R2+URZ+0xa0], R71 ;  /* 0x0000a047020075a7 */ /* 0x0044e400080011ff */
[----:B---3--:R-:W-:Y:S05]  /*8db0*/  @!P0 NANOSLEEP.SYNCS 0x989680 ;  /* 0x009896800000895d */ /* 0x008fea0003900000 */
[----:B------:R-:W3:Y:S02]  /*8dc0*/  @!P0 SYNCS.PHASECHK.TRANS64 P0, [R2+URZ+0xa0], R71 ;  /* 0x0000a047020085a7 */ /* 0x000ee400080010ff */
[----:B---3--:R-:W-:Y:S05]  /*8dd0*/  @!P0 BRA `(.L_x_129) ;  /* 0xfffffffc00f08947 */ /* 0x008fea000383ffff */
[----:B------:R-:W-:Y:S05]  /*8de0*/  BRA `(.L_x_128) ;  /* 0xffffffe000e87947 */ /* 0x000fea000383ffff */
        .weak           $__internal_0_$__cuda_sm10x_tcgen05_guardrail_trap_col_being_dealloced_not_returned_by_alloc
        .type           $__internal_0_$__cuda_sm10x_tcgen05_guardrail_trap_col_being_dealloced_not_returned_by_alloc,@function
        .size           $__internal_0_$__cuda_sm10x_tcgen05_guardrail_trap_col_being_dealloced_not_returned_by_alloc,($__internal_1_$__cuda_sm10x_tcgen05_guardrail_trap_phase_invalid_during_alloc - $__internal_0_$__cuda_sm10x_tcgen05_guardrail_trap_col_being_dealloced_not_returned_by_alloc)
$__internal_0_$__cuda_sm10x_tcgen05_guardrail_trap_col_being_dealloced_not_returned_by_alloc:
[----:B------:R-:W-:Y:S05]  /*8df0*/  BPT.TRAP 0x1 ;  /* 0x000000040000795c */ /* 0x000fea0000300000 */
[----:B------:R-:W-:-:S04]  /*8e00*/  HFMA2 R3, -RZ, RZ, 0, 0 ;  /* 0x00000000ff037431 */ /* 0x000fc800000001ff */
[----:B------:R-:W-:Y:S05]  /*8e10*/  RET.REL.NODEC R2 `(_ZN7cutlass13device_kernelINS_4gemm6kernel13GemmUniversalIN4cute5tupleIJiiiiEEENS1_10collective13CollectiveMmaINS1_35MainloopSm100TmaUmmaWarpSpecializedILi10ELi2ELi4ENS5_IJNS4_1CILi2EEENSA_ILi1EEESC_EEEEENS5_IJNSA_ILi256EEENSA_ILi64EEESG_EEENS_10bfloat16_tENS5_IJlSC_lEEESI_SJ_NS4_8TiledMMAINS4_8MMA_AtomIJNS4_26SM100_MMA_F16BF16_2x1SM_SSISI_SI_fLi256ELi64ELNS4_4UMMA5MajorE0ELSO_0ELNSN_7ScaleInE0ELSP_0EEEEEENS4_6LayoutINS5_IJSC_SC_SC_EEENS5_IJNSA_ILi0EEESU_SU_EEEEENS5_IJNS4_10UnderscoreESX_SX_EEEEENS4_18SM100_TMA_2SM_LOADENS4_14ComposedLayoutINS4_7SwizzleILi3ELi4ELi3EEENS4_18smem_ptr_flag_bitsILi16EEENSS_INS5_IJNSA_ILi8EEESG_EEENS5_IJSG_SC_EEEEEEEvNS4_8identityES10_S1A_vS1B_EENS_8epilogue10collective18CollectiveEpilogueINS1D_23Sm100TmaWarpSpecializedILi3ELi2ELi32ELb1ELb0EEEJNS5_IJNSA_ILi128EEESG_SG_EEENS5_IJNSS_IS1I_SC_EENSS_INSA_ILi32EEESC_EEEEESI_SJ_SI_SJ_NS1D_6fusion15FusionCallbacksIS1H_NS1O_13LinCombEltActINS1D_6thread4ReLuESI_fSI_fLNS_15FloatRoundStyleE2EEES1J_S1N_JEEENS4_5SM1004TMEM4LOAD26SM100_TMEM_LOAD_32dp32b32xENS4_13SM90_TMA_LOADENS11_INS12_ILi2ELi4ELi3EEES15_NSS_INS5_IJS16_S1L_EEENS5_IJS1L_SC_EEEEEEENS4_39AutoVectorizingCopyWithAssumedAlignmentILi128EEENS4_14SM90_TMA_STOREES25_S27_S27_EEEvvEEEEvNT_6ParamsE) ;  /* 0xffffff7002787950 */ /* 0x000fea0003c3ffff */
        .weak           $__internal_1_$__cuda_sm10x_tcgen05_guardrail_trap_phase_invalid_during_alloc
        .type           $__internal_1_$__cuda_sm10x_tcgen05_guardrail_trap_phase_invalid_during_alloc,@function
        .size           $__internal_1_$__cuda_sm10x_tcgen05_guardrail_trap_phase_invalid_during_alloc,($__internal_2_$__cuda_sm10x_tcgen05_guardrail_trap_unallocated_columns_being_dealloced - $__internal_1_$__cuda_sm10x_tcgen05_guardrail_trap_phase_invalid_during_alloc)
$__internal_1_$__cuda_sm10x_tcgen05_guardrail_trap_phase_invalid_during_alloc:
[----:B------:R-:W-:Y:S05]  /*8e20*/  BPT.TRAP 0x1 ;  /* 0x000000040000795c */ /* 0x000fea0000300000 */
[----:B------:R-:W-:-:S04]  /*8e30*/  MOV R3, 0x0 ;  /* 0x0000000000037802 */ /* 0x000fc80000000f00 */
[----:B------:R-:W-:Y:S05]  /*8e40*/  RET.REL.NODEC R2 `(_ZN7cutlass13device_kernelINS_4gemm6kernel13GemmUniversalIN4cute5tupleIJiiiiEEENS1_10collective13CollectiveMmaINS1_35MainloopSm100TmaUmmaWarpSpecializedILi10ELi2ELi4ENS5_IJNS4_1CILi2EEENSA_ILi1EEESC_EEEEENS5_IJNSA_ILi256EEENSA_ILi64EEESG_EEENS_10bfloat16_tENS5_IJlSC_lEEESI_SJ_NS4_8TiledMMAINS4_8MMA_AtomIJNS4_26SM100_MMA_F16BF16_2x1SM_SSISI_SI_fLi256ELi64ELNS4_4UMMA5MajorE0ELSO_0ELNSN_7ScaleInE0ELSP_0EEEEEENS4_6LayoutINS5_IJSC_SC_SC_EEENS5_IJNSA_ILi0EEESU_SU_EEEEENS5_IJNS4_10UnderscoreESX_SX_EEEEENS4_18SM100_TMA_2SM_LOADENS4_14ComposedLayoutINS4_7SwizzleILi3ELi4ELi3EEENS4_18smem_ptr_flag_bitsILi16EEENSS_INS5_IJNSA_ILi8EEESG_EEENS5_IJSG_SC_EEEEEEEvNS4_8identityES10_S1A_vS1B_EENS_8epilogue10collective18CollectiveEpilogueINS1D_23Sm100TmaWarpSpecializedILi3ELi2ELi32ELb1ELb0EEEJNS5_IJNSA_ILi128EEESG_SG_EEENS5_IJNSS_IS1I_SC_EENSS_INSA_ILi32EEESC_EEEEESI_SJ_SI_SJ_NS1D_6fusion15FusionCallbacksIS1H_NS1O_13LinCombEltActINS1D_6thread4ReLuESI_fSI_fLNS_15FloatRoundStyleE2EEES1J_S1N_JEEENS4_5SM1004TMEM4LOAD26SM100_TMEM_LOAD_32dp32b32xENS4_13SM90_TMA_LOADENS11_INS12_ILi2ELi4ELi3EEES15_NSS_INS5_IJS16_S1L_EEENS5_IJS1L_SC_EEEEEEENS4_39AutoVectorizingCopyWithAssumedAlignmentILi128EEENS4_14SM90_TMA_STOREES25_S27_S27_EEEvvEEEEvNT_6ParamsE) ;  /* 0xffffff70026c7950 */ /* 0x000fea0003c3ffff */
        .weak           $__internal_2_$__cuda_sm10x_tcgen05_guardrail_trap_unallocated_columns_being_dealloced
        .type           $__internal_2_$__cuda_sm10x_tcgen05_guardrail_trap_unallocated_columns_being_dealloced,@function
        .size           $__internal_2_$__cuda_sm10x_tcgen05_guardrail_trap_unallocated_columns_being_dealloced,(.L_x_195 - $__internal_2_$__cuda_sm10x_tcgen05_guardrail_trap_unallocated_columns_being_dealloced)
$__internal_2_$__cuda_sm10x_tcgen05_guardrail_trap_unallocated_columns_being_dealloced:
[----:B------:R-:W-:Y:S05]  /*8e50*/  BPT.TRAP 0x1 ;  /* 0x000000040000795c */ /* 0x000fea0000300000 */
[----:B------:R-:W-:-:S04]  /*8e60*/  HFMA2 R3, -RZ, RZ, 0, 0 ;  /* 0x00000000ff037431 */ /* 0x000fc800000001ff */
[----:B------:R-:W-:Y:S05]  /*8e70*/  RET.REL.NODEC R2 `(_ZN7cutlass13device_kernelINS_4gemm6kernel13GemmUniversalIN4cute5tupleIJiiiiEEENS1_10collective13CollectiveMmaINS1_35MainloopSm100TmaUmmaWarpSpecializedILi10ELi2ELi4ENS5_IJNS4_1CILi2EEENSA_ILi1EEESC_EEEEENS5_IJNSA_ILi256EEENSA_ILi64EEESG_EEENS_10bfloat16_tENS5_IJlSC_lEEESI_SJ_NS4_8TiledMMAINS4_8MMA_AtomIJNS4_26SM100_MMA_F16BF16_2x1SM_SSISI_SI_fLi256ELi64ELNS4_4UMMA5MajorE0ELSO_0ELNSN_7ScaleInE0ELSP_0EEEEEENS4_6LayoutINS5_IJSC_SC_SC_EEENS5_IJNSA_ILi0EEESU_SU_EEEEENS5_IJNS4_10UnderscoreESX_SX_EEEEENS4_18SM100_TMA_2SM_LOADENS4_14ComposedLayoutINS4_7SwizzleILi3ELi4ELi3EEENS4_18smem_ptr_flag_bitsILi16EEENSS_INS5_IJNSA_ILi8EEESG_EEENS5_IJSG_SC_EEEEEEEvNS4_8identityES10_S1A_vS1B_EENS_8epilogue10collective18CollectiveEpilogueINS1D_23Sm100TmaWarpSpecializedILi3ELi2ELi32ELb1ELb0EEEJNS5_IJNSA_ILi128EEESG_SG_EEENS5_IJNSS_IS1I_SC_EENSS_INSA_ILi32EEESC_EEEEESI_SJ_SI_SJ_NS1D_6fusion15FusionCallbacksIS1H_NS1O_13LinCombEltActINS1D_6thread4ReLuESI_fSI_fLNS_15FloatRoundStyleE2EEES1J_S1N_JEEENS4_5SM1004TMEM4LOAD26SM100_TMEM_LOAD_32dp32b32xENS4_13SM90_TMA_LOADENS11_INS12_ILi2ELi4ELi3EEES15_NSS_INS5_IJS16_S1L_EEENS5_IJS1L_SC_EEEEEEENS4_39AutoVectorizingCopyWithAssumedAlignmentILi128EEENS4_14SM90_TMA_STOREES25_S27_S27_EEEvvEEEEvNT_6ParamsE) ;  /* 0xffffff7002607950 */ /* 0x000fea0003c3ffff */
.L_x_194:
[----:B------:R-:W-:-:S00]  /*8e80*/  BRA `(.L_x_194) ;  /* 0xfffffffc00fc7947 */ /* 0x000fc0000383ffff */
[----:B------:R-:W-:-:S00]  /*8e90*/  NOP ;  /* 0x0000000000007918 */ /* 0x000fc00000000000 */
        /* <DEDUP_REMOVED lines=14> */
.L_x_195:


//--------------------- .nv.global.init           --------------------------
	.section	.nv.global.init,"aw",@progbits
.nv.global.init:
	.type		$str$27,@object
	.size		$str$27,($str$28 - $str$27)
$str$27:
        /*0000*/ 	.byte	0x28, 0x61, 0x64, 0x64, 0x72, 0x65, 0x73, 0x73, 0x20, 0x26, 0x20, 0x6d, 0x61, 0x73, 0x6b, 0x29
        /*0010*/ 	.byte	0x20, 0x3d, 0x3d, 0x20, 0x30, 0x00
	.type		$str$28,@object
	.size		$str$28,($str$26 - $str$28)
$str$28:
        /*0016*/ 	.byte	0x2f, 0x74, 0x6d, 0x70, 0x2f, 0x63, 0x75, 0x74, 0x6c, 0x61, 0x73, 0x73, 0x5f, 0x73, 0x77, 0x65
        /*0026*/ 	.byte	0x65, 0x70, 0x5f, 0x73, 0x72, 0x63, 0x2f, 0x69, 0x6e, 0x63, 0x6c, 0x75, 0x64, 0x65, 0x2f, 0x63
        /*0036*/ 	.byte	0x75, 0x74, 0x65, 0x2f, 0x70, 0x6f, 0x69, 0x6e, 0x74, 0x65, 0x72, 0x5f, 0x66, 0x6c, 0x61, 0x67
        /*0046*/ 	.byte	0x67, 0x65, 0x64, 0x2e, 0x68, 0x70, 0x70, 0x00
	.type		$str$26,@object
	.size		$str$26,($str$25 - $str$26)
$str$26:
        /*004e*/ 	.byte	0x2f, 0x74, 0x6d, 0x70, 0x2f, 0x63, 0x75, 0x74, 0x6c, 0x61, 0x73, 0x73, 0x5f, 0x73, 0x77, 0x65
        /*005e*/ 	.byte	0x65, 0x70, 0x5f, 0x73, 0x72, 0x63, 0x2f, 0x69, 0x6e, 0x63, 0x6c, 0x75, 0x64, 0x65, 0x2f, 0x63
        /*006e*/ 	.byte	0x75, 0x74, 0x65, 0x2f, 0x61, 0x74, 0x6f, 0x6d, 0x2f, 0x63, 0x6f, 0x70, 0x79, 0x5f, 0x74, 0x72
        /*007e*/ 	.byte	0x61, 0x69, 0x74, 0x73, 0x5f, 0x73, 0x6d, 0x31, 0x30, 0x30, 0x2e, 0x68, 0x70, 0x70, 0x00
	.type		$str$25,@object
	.size		$str$25,(__unnamed_1 - $str$25)
$str$25:
        /*008d*/ 	.byte	0x28, 0x28, 0x75, 0x69, 0x6e, 0x74, 0x33, 0x32, 0x5f, 0x74, 0x28, 0x74, 0x68, 0x72, 0x65, 0x61
        /*009d*/ 	.byte	0x64, 0x49, 0x64, 0x78, 0x2e, 0x78, 0x29, 0x20, 0x2f, 0x20, 0x33, 0x32, 0x29, 0x20, 0x25, 0x20
        /*00ad*/ 	.byte	0x34, 0x29, 0x20, 0x3d, 0x3d, 0x20, 0x28, 0x28, 0x28, 0x74, 0x6d, 0x65, 0x6d, 0x5f, 0x61, 0x64
        /*00bd*/ 	.byte	0x64, 0x72, 0x20, 0x3e, 0x3e, 0x20, 0x31, 0x36, 0x29, 0x20, 0x2f, 0x20, 0x33, 0x32, 0x29, 0x20
        /*00cd*/ 	.byte	0x25, 0x20, 0x34, 0x29, 0x00
	.type		__unnamed_1,@object
	.size		__unnamed_1,(__unnamed_2 - __unnamed_1)
__unnamed_1:
        /*00d2*/ 	.byte	0x61, 0x75, 0x74, 0x6f, 0x20, 0x63, 0x75, 0x74, 0x65, 0x3a, 0x3a, 0x61, 0x73, 0x5f, 0x70, 0x6f
        /* <DEDUP_REMOVED lines=24> */
        /*0262*/ 	.byte	0x34, 0x30, 0x39, 0x36, 0x3e, 0x3e, 0x3e, 0x3e, 0x5d, 0x00
	.type		__unnamed_2,@object
	.size		__unnamed_2,(.L_2 - __unnamed_2)
__unnamed_2:
        /* <DEDUP_REMOVED lines=42> */
        /*050c*/ 	.byte	0x3e, 0x3e, 0x5d, 0x00
.L_2:


//--------------------- .nv.shared._ZN7cutlass13device_kernelINS_4gemm6kernel13GemmUniversalIN4cute5tupleIJiiiiEEENS1_10collective13CollectiveMmaINS1_35MainloopSm100TmaUmmaWarpSpecializedILi10ELi2ELi4ENS5_IJNS4_1CILi2EEENSA_ILi1EEESC_EEEEENS5_IJNSA_ILi256EEENSA_ILi64EEESG_EEENS_10bfloat16_tENS5_IJlSC_lEEESI_SJ_NS4_8TiledMMAINS4_8MMA_AtomIJNS4_26SM100_MMA_F16BF16_2x1SM_SSISI_SI_fLi256ELi64ELNS4_4UMMA5MajorE0ELSO_0ELNSN_7ScaleInE0ELSP_0EEEEEENS4_6LayoutINS5_IJSC_SC_SC_EEENS5_IJNSA_ILi0EEESU_SU_EEEEENS5_IJNS4_10UnderscoreESX_SX_EEEEENS4_18SM100_TMA_2SM_LOADENS4_14ComposedLayoutINS4_7SwizzleILi3ELi4ELi3EEENS4_18smem_ptr_flag_bitsILi16EEENSS_INS5_IJNSA_ILi8EEESG_EEENS5_IJSG_SC_EEEEEEEvNS4_8identityES10_S1A_vS1B_EENS_8epilogue10collective18CollectiveEpilogueINS1D_23Sm100TmaWarpSpecializedILi3ELi2ELi32ELb1ELb0EEEJNS5_IJNSA_ILi128EEESG_SG_EEENS5_IJNSS_IS1I_SC_EENSS_INSA_ILi32EEESC_EEEEESI_SJ_SI_SJ_NS1D_6fusion15FusionCallbacksIS1H_NS1O_13LinCombEltActINS1D_6thread4ReLuESI_fSI_fLNS_15FloatRoundStyleE2EEES1J_S1N_JEEENS4_5SM1004TMEM4LOAD26SM100_TMEM_LOAD_32dp32b32xENS4_13SM90_TMA_LOADENS11_INS12_ILi2ELi4ELi3EEES15_NSS_INS5_IJS16_S1L_EEENS5_IJS1L_SC_EEEEEEENS4_39AutoVectorizingCopyWithAssumedAlignmentILi128EEENS4_14SM90_TMA_STOREES25_S27_S27_EEEvvEEEEvNT_6ParamsE --------------------------
	.section	.nv.shared._ZN7cutlass13device_kernelINS_4gemm6kernel13GemmUniversalIN4cute5tupleIJiiiiEEENS1_10collective13CollectiveMmaINS1_35MainloopSm100TmaUmmaWarpSpecializedILi10ELi2ELi4ENS5_IJNS4_1CILi2EEENSA_ILi1EEESC_EEEEENS5_IJNSA_ILi256EEENSA_ILi64EEESG_EEENS_10bfloat16_tENS5_IJlSC_lEEESI_SJ_NS4_8TiledMMAINS4_8MMA_AtomIJNS4_26SM100_MMA_F16BF16_2x1SM_SSISI_SI_fLi256ELi64ELNS4_4UMMA5MajorE0ELSO_0ELNSN_7ScaleInE0ELSP_0EEEEEENS4_6LayoutINS5_IJSC_SC_SC_EEENS5_IJNSA_ILi0EEESU_SU_EEEEENS5_IJNS4_10UnderscoreESX_SX_EEEEENS4_18SM100_TMA_2SM_LOADENS4_14ComposedLayoutINS4_7SwizzleILi3ELi4ELi3EEENS4_18smem_ptr_flag_bitsILi16EEENSS_INS5_IJNSA_ILi8EEESG_EEENS5_IJSG_SC_EEEEEEEvNS4_8identityES10_S1A_vS1B_EENS_8epilogue10collective18CollectiveEpilogueINS1D_23Sm100TmaWarpSpecializedILi3ELi2ELi32ELb1ELb0EEEJNS5_IJNSA_ILi128EEESG_SG_EEENS5_IJNSS_IS1I_SC_EENSS_INSA_ILi32EEESC_EEEEESI_SJ_SI_SJ_NS1D_6fusion15FusionCallbacksIS1H_NS1O_13LinCombEltActINS1D_6thread4ReLuESI_fSI_fLNS_15FloatRoundStyleE2EEES1J_S1N_JEEENS4_5SM1004TMEM4LOAD26SM100_TMEM_LOAD_32dp32b32xENS4_13SM90_TMA_LOADENS11_INS12_ILi2ELi4ELi3EEES15_NSS_INS5_IJS16_S1L_EEENS5_IJS1L_SC_EEEEEEENS4_39AutoVectorizingCopyWithAssumedAlignmentILi128EEENS4_14SM90_TMA_STOREES25_S27_S27_EEEvvEEEEvNT_6ParamsE,"aw",@nobits
	.sectionflags	@""
	.align	16
	.zero		1024


//--------------------- .nv.shared.reserved.0     --------------------------
	.section	.nv.shared.reserved.0,"aw",@nobits
	.weak		__nv_reservedSMEM_offset_0_alias
	.size		__nv_reservedSMEM_offset_0_alias, 0, 64
	.other		__nv_reservedSMEM_offset_0_alias,@"STO_CUDA_RESERVED_SHARED STV_DEFAULT"
__nv_reservedSMEM_offset_0_alias:
	.zero		0
.nv.shared.reserved.0:
	.zero		64
	.weak		__nv_reservedSMEM_tcgen05_partition
	.type		__nv_reservedSMEM_tcgen05_partition,@object
	.size		__nv_reservedSMEM_tcgen05_partition,(.L_0 - __nv_reservedSMEM_tcgen05_partition)
__nv_reservedSMEM_tcgen05_partition:
	.zero		32
.L_0:


//--------------------- .nv.global                --------------------------
	.section	.nv.global,"aw",@nobits
.nv.global:
	.type		_ZN39_INTERNAL_782c3ecf_4_k_cu_45958c45_29754cute1_E,@object
	.size		_ZN39_INTERNAL_782c3ecf_4_k_cu_45958c45_29754cute1_E,(_ZN39_INTERNAL_782c3ecf_4_k_cu_45958c45_29754cuda3std3__45__cpo6cbeginE - _ZN39_INTERNAL_782c3ecf_4_k_cu_45958c45_29754cute1_E)
_ZN39_INTERNAL_782c3ecf_4_k_cu_45958c45_29754cute1_E:
	.zero		1
	.type		_ZN39_INTERNAL_782c3ecf_4_k_cu_45958c45_29754cuda3std3__45__cpo6cbeginE,@object
	.size		_ZN39_INTERNAL_782c3ecf_4_k_cu_45958c45_29754cuda3std3__45__cpo6cbeginE,(_ZN39_INTERNAL_782c3ecf_4_k_cu_45958c45_29754cuda3std3__48in_placeE - _ZN39_INTERNAL_782c3ecf_4_k_cu_45958c45_29754cuda3std3__45__cpo6cbeginE)
_ZN39_INTERNAL_782c3ecf_4_k_cu_45958c45_29754cuda3std3__45__cpo6cbeginE:
	.zero		1
	.type		_ZN39_INTERNAL_782c3ecf_4_k_cu_45958c45_29754cuda3std3__48in_placeE,@object
	.size		_ZN39_INTERNAL_782c3ecf_4_k_cu_45958c45_29754cuda3std3__48in_placeE,(_ZN39_INTERNAL_782c3ecf_4_k_cu_45958c45_29754cuda3std6ranges3__45__cpo9iter_moveE - _ZN39_INTERNAL_782c3ecf_4_k_cu_45958c45_29754cuda3std3__48in_placeE)
_ZN39_INTERNAL_782c3ecf_4_k_cu_45958c45_29754cuda3std3__48in_placeE:
	.zero		1
	.type		_ZN39_INTERNAL_782c3ecf_4_k_cu_45958c45_29754cuda3std6ranges3__45__cpo9iter_moveE,@object
	.size		_ZN39_INTERNAL_782c3ecf_4_k_cu_45958c45_29754cuda3std6ranges3__45__cpo9iter_moveE,(_ZN39_INTERNAL_782c3ecf_4_k_cu_45958c45_29754cuda3std3__45__cpo5beginE - _ZN39_INTERNAL_782c3ecf_4_k_cu_45958c45_29754cuda3std6ranges3__45__cpo9iter_moveE)
_ZN39_INTERNAL_782c3ecf_4_k_cu_45958c45_29754cuda3std6ranges3__45__cpo9iter_moveE:
	.zero		1
	.type		_ZN39_INTERNAL_782c3ecf_4_k_cu_45958c45_29754cuda3std3__45__cpo5beginE,@object
	.size		_ZN39_INTERNAL_782c3ecf_4_k_cu_45958c45_29754cuda3std3__45__cpo5beginE,(_ZN39_INTERNAL_782c3ecf_4_k_cu_45958c45_29754cuda3std3__441_GLOBAL__N__782c3ecf_4_k_cu_45958c45_29756ignoreE - _ZN39_INTERNAL_782c3ecf_4_k_cu_45958c45_29754cuda3std3__45__cpo5beginE)
_ZN39_INTERNAL_782c3ecf_4_k_cu_45958c45_29754cuda3std3__45__cpo5beginE:
	.zero		1
	.type		_ZN39_INTERNAL_782c3ecf_4_k_cu_45958c45_29754cuda3std3__441_GLOBAL__N__782c3ecf_4_k_cu_45958c45_29756ignoreE,@object
	.size		_ZN39_INTERNAL_782c3ecf_4_k_cu_45958c45_29754cuda3std3__441_GLOBAL__N__782c3ecf_4_k_cu_45958c45_29756ignoreE,(_ZN39_INTERNAL_782c3ecf_4_k_cu_45958c45_29754cute7productE - _ZN39_INTERNAL_782c3ecf_4_k_cu_45958c45_29754cuda3std3__441_GLOBAL__N__782c3ecf_4_k_cu_45958c45_29756ignoreE)
_ZN39_INTERNAL_782c3ecf_4_k_cu_45958c45_29754cuda3std3__441_GLOBAL__N__782c3ecf_4_k_cu_45958c45_29756ignoreE:
	.zero		1
	.type		_ZN39_INTERNAL_782c3ecf_4_k_cu_45958c45_29754cute7productE,@object
	.size		_ZN39_INTERNAL_782c3ecf_4_k_cu_45958c45_29754cute7productE,(_ZN39_INTERNAL_782c3ecf_4_k_cu_45958c45_29754cuda3std3__45__cpo3endE - _ZN39_INTERNAL_782c3ecf_4_k_cu_45958c45_29754cute7productE)
_ZN39_INTERNAL_782c3ecf_4_k_cu_45958c45_29754cute7productE:
	.zero		1
	.type		_ZN39_INTERNAL_782c3ecf_4_k_cu_45958c45_29754cuda3std3__45__cpo3endE,@object
	.size		_ZN39_INTERNAL_782c3ecf_4_k_cu_45958c45_29754cuda3std3__45__cpo3endE,(_ZN39_INTERNAL_782c3ecf_4_k_cu_45958c45_29754cuda3std3__419piecewise_constructE - _ZN39_INTERNAL_782c3ecf_4_k_cu_45958c45_29754cuda3std3__45__cpo3endE)
_ZN39_INTERNAL_782c3ecf_4_k_cu_45958c45_29754cuda3std3__45__cpo3endE:
	.zero		1
	.type		_ZN39_INTERNAL_782c3ecf_4_k_cu_45958c45_29754cuda3std3__419piecewise_constructE,@object
	.size		_ZN39_INTERNAL_782c3ecf_4_k_cu_45958c45_29754cuda3std3__419piecewise_constructE,(_ZN39_INTERNAL_782c3ecf_4_k_cu_45958c45_29754cuda3std3__45__cpo4cendE - _ZN39_INTERNAL_782c3ecf_4_k_cu_45958c45_29754cuda3std3__419piecewise_constructE)
_ZN39_INTERNAL_782c3ecf_4_k_cu_45958c45_29754cuda3std3__419piecewise_constructE:
	.zero		1
	.type		_ZN39_INTERNAL_782c3ecf_4_k_cu_45958c45_29754cuda3std3__45__cpo4cendE,@object
	.size		_ZN39_INTERNAL_782c3ecf_4_k_cu_45958c45_29754cuda3std3__45__cpo4cendE,(_ZN39_INTERNAL_782c3ecf_4_k_cu_45958c45_29754cuda3std6ranges3__45__cpo4swapE - _ZN39_INTERNAL_782c3ecf_4_k_cu_45958c45_29754cuda3std3__45__cpo4cendE)
_ZN39_INTERNAL_782c3ecf_4_k_cu_45958c45_29754cuda3std3__45__cpo4cendE:
	.zero		1
	.type		_ZN39_INTERNAL_782c3ecf_4_k_cu_45958c45_29754cuda3std6ranges3__45__cpo4swapE,@object
	.size		_ZN39_INTERNAL_782c3ecf_4_k_cu_45958c45_29754cuda3std6ranges3__45__cpo4swapE,(.L_10 - _ZN39_INTERNAL_782c3ecf_4_k_cu_45958c45_29754cuda3std6ranges3__45__cpo4swapE)
_ZN39_INTERNAL_782c3ecf_4_k_cu_45958c45_29754cuda3std6ranges3__45__cpo4swapE:
	.zero		1
.L_10:


//--------------------- .nv.constant0._ZN7cutlass13device_kernelINS_4gemm6kernel13GemmUniversalIN4cute5tupleIJiiiiEEENS1_10collective13CollectiveMmaINS1_35MainloopSm100TmaUmmaWarpSpecializedILi10ELi2ELi4ENS5_IJNS4_1CILi2EEENSA_ILi1EEESC_EEEEENS5_IJNSA_ILi256EEENSA_ILi64EEESG_EEENS_10bfloat16_tENS5_IJlSC_lEEESI_SJ_NS4_8TiledMMAINS4_8MMA_AtomIJNS4_26SM100_MMA_F16BF16_2x1SM_SSISI_SI_fLi256ELi64ELNS4_4UMMA5MajorE0ELSO_0ELNSN_7ScaleInE0ELSP_0EEEEEENS4_6LayoutINS5_IJSC_SC_SC_EEENS5_IJNSA_ILi0EEESU_SU_EEEEENS5_IJNS4_10UnderscoreESX_SX_EEEEENS4_18SM100_TMA_2SM_LOADENS4_14ComposedLayoutINS4_7SwizzleILi3ELi4ELi3EEENS4_18smem_ptr_flag_bitsILi16EEENSS_INS5_IJNSA_ILi8EEESG_EEENS5_IJSG_SC_EEEEEEEvNS4_8identityES10_S1A_vS1B_EENS_8epilogue10collective18CollectiveEpilogueINS1D_23Sm100TmaWarpSpecializedILi3ELi2ELi32ELb1ELb0EEEJNS5_IJNSA_ILi128EEESG_SG_EEENS5_IJNSS_IS1I_SC_EENSS_INSA_ILi32EEESC_EEEEESI_SJ_SI_SJ_NS1D_6fusion15FusionCallbacksIS1H_NS1O_13LinCombEltActINS1D_6thread4ReLuESI_fSI_fLNS_15FloatRoundStyleE2EEES1J_S1N_JEEENS4_5SM1004TMEM4LOAD26SM100_TMEM_LOAD_32dp32b32xENS4_13SM90_TMA_LOADENS11_INS12_ILi2ELi4ELi3EEES15_NSS_INS5_IJS16_S1L_EEENS5_IJS1L_SC_EEEEEEENS4_39AutoVectorizingCopyWithAssumedAlignmentILi128EEENS4_14SM90_TMA_STOREES25_S27_S27_EEEvvEEEEvNT_6ParamsE --------------------------
	.section	.nv.constant0._ZN7cutlass13device_kernelINS_4gemm6kernel13GemmUniversalIN4cute5tupleIJiiiiEEENS1_10collective13CollectiveMmaINS1_35MainloopSm100TmaUmmaWarpSpecializedILi10ELi2ELi4ENS5_IJNS4_1CILi2EEENSA_ILi1EEESC_EEEEENS5_IJNSA_ILi256EEENSA_ILi64EEESG_EEENS_10bfloat16_tENS5_IJlSC_lEEESI_SJ_NS4_8TiledMMAINS4_8MMA_AtomIJNS4_26SM100_MMA_F16BF16_2x1SM_SSISI_SI_fLi256ELi64ELNS4_4UMMA5MajorE0ELSO_0ELNSN_7ScaleInE0ELSP_0EEEEEENS4_6LayoutINS5_IJSC_SC_SC_EEENS5_IJNSA_ILi0EEESU_SU_EEEEENS5_IJNS4_10UnderscoreESX_SX_EEEEENS4_18SM100_TMA_2SM_LOADENS4_14ComposedLayoutINS4_7SwizzleILi3ELi4ELi3EEENS4_18smem_ptr_flag_bitsILi16EEENSS_INS5_IJNSA_ILi8EEESG_EEENS5_IJSG_SC_EEEEEEEvNS4_8identityES10_S1A_vS1B_EENS_8epilogue10collective18CollectiveEpilogueINS1D_23Sm100TmaWarpSpecializedILi3ELi2ELi32ELb1ELb0EEEJNS5_IJNSA_ILi128EEESG_SG_EEENS5_IJNSS_IS1I_SC_EENSS_INSA_ILi32EEESC_EEEEESI_SJ_SI_SJ_NS1D_6fusion15FusionCallbacksIS1H_NS1O_13LinCombEltActINS1D_6thread4ReLuESI_fSI_fLNS_15FloatRoundStyleE2EEES1J_S1N_JEEENS4_5SM1004TMEM4LOAD26SM100_TMEM_LOAD_32dp32b32xENS4_13SM90_TMA_LOADENS11_INS12_ILi2ELi4ELi3EEES15_NSS_INS5_IJS16_S1L_EEENS5_IJS1L_SC_EEEEEEENS4_39AutoVectorizingCopyWithAssumedAlignmentILi128EEENS4_14SM90_TMA_STOREES25_S27_S27_EEEvvEEEEvNT_6ParamsE,"a",@progbits
	.sectionflags	@""
	.align	4
.nv.constant0._ZN7cutlass13device_kernelINS_4gemm6kernel13GemmUniversalIN4cute5tupleIJiiiiEEENS1_10collective13CollectiveMmaINS1_35MainloopSm100TmaUmmaWarpSpecializedILi10ELi2ELi4ENS5_IJNS4_1CILi2EEENSA_ILi1EEESC_EEEEENS5_IJNSA_ILi256EEENSA_ILi64EEESG_EEENS_10bfloat16_tENS5_IJlSC_lEEESI_SJ_NS4_8TiledMMAINS4_8MMA_AtomIJNS4_26SM100_MMA_F16BF16_2x1SM_SSISI_SI_fLi256ELi64ELNS4_4UMMA5MajorE0ELSO_0ELNSN_7ScaleInE0ELSP_0EEEEEENS4_6LayoutINS5_IJSC_SC_SC_EEENS5_IJNSA_ILi0EEESU_SU_EEEEENS5_IJNS4_10UnderscoreESX_SX_EEEEENS4_18SM100_TMA_2SM_LOADENS4_14ComposedLayoutINS4_7SwizzleILi3ELi4ELi3EEENS4_18smem_ptr_flag_bitsILi16EEENSS_INS5_IJNSA_ILi8EEESG_EEENS5_IJSG_SC_EEEEEEEvNS4_8identityES10_S1A_vS1B_EENS_8epilogue10collective18CollectiveEpilogueINS1D_23Sm100TmaWarpSpecializedILi3ELi2ELi32ELb1ELb0EEEJNS5_IJNSA_ILi128EEESG_SG_EEENS5_IJNSS_IS1I_SC_EENSS_INSA_ILi32EEESC_EEEEESI_SJ_SI_SJ_NS1D_6fusion15FusionCallbacksIS1H_NS1O_13LinCombEltActINS1D_6thread4ReLuESI_fSI_fLNS_15FloatRoundStyleE2EEES1J_S1N_JEEENS4_5SM1004TMEM4LOAD26SM100_TMEM_LOAD_32dp32b32xENS4_13SM90_TMA_LOADENS11_INS12_ILi2ELi4ELi3EEES15_NSS_INS5_IJS16_S1L_EEENS5_IJS1L_SC_EEEEEEENS4_39AutoVectorizingCopyWithAssumedAlignmentILi128EEENS4_14SM90_TMA_STOREES25_S27_S27_EEEvvEEEEvNT_6ParamsE:
	.zero		2944


//--------------------- SYMBOLS --------------------------

	.type		.nv.reservedSmem.offset0,@object
	.size		.nv.reservedSmem.offset0,0x4
	.type		.nv.reservedSmem.cap,@object
	.size		.nv.reservedSmem.cap,0x4
	.type		__assertfail,@function
